// auto-generated by cutlass_sweep.gemm — config: {"arch": "sm_100", "cluster_m": 2, "cluster_n": 1, "dtype": "bf16", "dtype_b": "bf16", "layout": "nt", "stages": 0, "tile_k": 16, "tile_m": 256, "tile_n": 96}
#include "cutlass/cutlass.h"
#include "cutlass/gemm/collective/collective_builder.hpp"
#include "cutlass/gemm/device/gemm_universal_adapter.h"
#include "cutlass/gemm/kernel/gemm_universal.hpp"
#include "cutlass/epilogue/collective/collective_builder.hpp"

using ElemA = cutlass::bfloat16_t;
using ElemB = cutlass::bfloat16_t;
using ElemCD = cutlass::bfloat16_t;
using Acc  = float;
using TileShape    = cute::Shape<cute::_256, cute::_96, cute::_16>;
using ClusterShape = cute::Shape<cute::_2, cute::_1, cute::_1>;

using CollectiveEpilogue = typename cutlass::epilogue::collective::CollectiveBuilder<
    cutlass::arch::Sm100, cutlass::arch::OpClassTensorOp,
    TileShape, ClusterShape,
    cutlass::epilogue::collective::EpilogueTileAuto,
    Acc, Acc,
    ElemCD, cutlass::layout::RowMajor, 128 / cutlass::sizeof_bits<ElemCD>::value,
    ElemCD, cutlass::layout::RowMajor, 128 / cutlass::sizeof_bits<ElemCD>::value,
    cutlass::epilogue::collective::EpilogueScheduleAuto
  >::CollectiveOp;

using CollectiveMainloop = typename cutlass::gemm::collective::CollectiveBuilder<
    cutlass::arch::Sm100, cutlass::arch::OpClassTensorOp,
    ElemA, cutlass::layout::RowMajor, 128 / cutlass::sizeof_bits<ElemA>::value,
    ElemB, cutlass::layout::ColumnMajor, 128 / cutlass::sizeof_bits<ElemB>::value,
    Acc,
    TileShape, ClusterShape,
    cutlass::gemm::collective::StageCountAutoCarveout<static_cast<int>(sizeof(typename CollectiveEpilogue::SharedStorage))>,
    cutlass::gemm::collective::KernelScheduleAuto
  >::CollectiveOp;

using GemmKernel = cutlass::gemm::kernel::GemmUniversal<
    cute::Shape<int,int,int,int>,
    CollectiveMainloop,
    CollectiveEpilogue
>;
using Gemm = cutlass::gemm::device::GemmUniversalAdapter<GemmKernel>;

// Force the device kernel symbol into the cubin without needing a host main.
auto* _anchor = &cutlass::device_kernel<GemmKernel>;


// ===== COMPILED SASS (sm_100a) =====

	.target	sm_100a

	.elftype	@"ET_EXEC"


//--------------------- .note.nv.tkinfo           --------------------------
	.section	.note.nv.tkinfo,"",@"SHT_NOTE"
	.sectionflags	@"SHF_NOTE_NV_TKINFO"
	.tkinfo
        /*0018*/ 	.word	0x00000002
        /*0030*/ 	.string	""
        /*0030*/ 	.string	"ptxas"
        /*0030*/ 	.string	"Cuda compilation tools, release 13.0, V13.0.88"
        /*0030*/ 	.string	"Build cuda_13.0.r13.0/compiler.36424714_0"
        /*0030*/ 	.string	"-arch sm_100a -m 64 "



//--------------------- .note.nv.cuinfo           --------------------------
	.section	.note.nv.cuinfo,"",@"SHT_NOTE"
	.sectionflags	@"SHF_NOTE_NV_CUINFO"
        /*0018*/ 	.short	0x0002
        /*001a*/ 	.short	0x0064
        /*001c*/ 	.short	0x0082
	.zero		2


//--------------------- .nv.info                  --------------------------
	.section	.nv.info,"",@"SHT_CUDA_INFO"
	.align	4


	//----- nvinfo : EIATTR_REGCOUNT
	.align		4
        /*0000*/ 	.byte	0x04, 0x2f
        /*0002*/ 	.short	(.L_19 - .L_18)
	.align		4
.L_18:
        /*0004*/ 	.word	index@(_ZN7cutlass13device_kernelINS_4gemm6kernel13GemmUniversalIN4cute5tupleIJiiiiEEENS1_10collective13CollectiveMmaINS1_35MainloopSm100TmaUmmaWarpSpecializedILi36ELi2ELi4ENS5_IJNS4_1CILi2EEENSA_ILi1EEESC_EEEEENS5_IJNSA_ILi256EEENSA_ILi96EEENSA_ILi16EEEEEENS_10bfloat16_tENS5_IJlSC_lEEESJ_SK_NS4_8TiledMMAINS4_8MMA_AtomIJNS4_26SM100_MMA_F16BF16_2x1SM_SSISJ_SJ_fLi256ELi96ELNS4_4UMMA5MajorE0ELSP_0ELNSO_7ScaleInE0ELSQ_0EEEEEENS4_6LayoutINS5_IJSC_SC_SC_EEENS5_IJNSA_ILi0EEESV_SV_EEEEENS5_IJNS4_10UnderscoreESY_SY_EEEEENS4_18SM100_TMA_2SM_LOADENS4_14ComposedLayoutINS4_7SwizzleILi1ELi4ELi3EEENS4_18smem_ptr_flag_bitsILi16EEENST_INS5_IJNSA_ILi8EEESH_EEENS5_IJSH_SC_EEEEEEEvNS4_8identityES11_S1B_vS1C_EENS_8epilogue10collective18CollectiveEpilogueINS1E_23Sm100TmaWarpSpecializedILi3ELi2ELi32ELb1ELb0EEEJNS5_IJNSA_ILi128EEESG_SH_EEENS5_IJNST_IS1J_SC_EENST_INSA_ILi32EEESC_EEEEESJ_SK_SJ_SK_NS1E_6fusion15FusionCallbacksIS1I_NS1P_17LinearCombinationISJ_fSJ_fLNS_15FloatRoundStyleE2EEES1K_S1O_JEEENS4_5SM1004TMEM4LOAD26SM100_TMEM_LOAD_32dp32b32xENS4_13SM90_TMA_LOADENS12_INS13_ILi2ELi4ELi3EEES16_NST_INS5_IJS17_S1M_EEENS5_IJS1M_SC_EEEEEEENS4_39AutoVectorizingCopyWithAssumedAlignmentILi128EEENS4_14SM90_TMA_STOREES24_S26_S26_EEEvvEEEEvNT_6ParamsE)
        /*0008*/ 	.word	0x00000073


	//----- nvinfo : EIATTR_FRAME_SIZE
	.align		4
.L_19:
        /*000c*/ 	.byte	0x04, 0x11
        /*000e*/ 	.short	(.L_21 - .L_20)
	.align		4
.L_20:
        /*0010*/ 	.word	index@($__internal_2_$__cuda_sm10x_tcgen05_guardrail_trap_unallocated_columns_being_dealloced)
        /*0014*/ 	.word	0x00000000


	//----- nvinfo : EIATTR_FRAME_SIZE
	.align		4
.L_21:
        /*0018*/ 	.byte	0x04, 0x11
        /*001a*/ 	.short	(.L_23 - .L_22)
	.align		4
.L_22:
        /*001c*/ 	.word	index@($__internal_1_$__cuda_sm10x_tcgen05_guardrail_trap_phase_invalid_during_alloc)
        /*0020*/ 	.word	0x00000000


	//----- nvinfo : EIATTR_FRAME_SIZE
	.align		4
.L_23:
        /*0024*/ 	.byte	0x04, 0x11
        /*0026*/ 	.short	(.L_25 - .L_24)
	.align		4
.L_24:
        /*0028*/ 	.word	index@($__internal_0_$__cuda_sm10x_tcgen05_guardrail_trap_col_being_dealloced_not_returned_by_alloc)
        /*002c*/ 	.word	0x00000000


	//----- nvinfo : EIATTR_FRAME_SIZE
	.align		4
.L_25:
        /*0030*/ 	.byte	0x04, 0x11
        /*0032*/ 	.short	(.L_27 - .L_26)
	.align		4
.L_26:
        /*0034*/ 	.word	index@(_ZN7cutlass13device_kernelINS_4gemm6kernel13GemmUniversalIN4cute5tupleIJiiiiEEENS1_10collective13CollectiveMmaINS1_35MainloopSm100TmaUmmaWarpSpecializedILi36ELi2ELi4ENS5_IJNS4_1CILi2EEENSA_ILi1EEESC_EEEEENS5_IJNSA_ILi256EEENSA_ILi96EEENSA_ILi16EEEEEENS_10bfloat16_tENS5_IJlSC_lEEESJ_SK_NS4_8TiledMMAINS4_8MMA_AtomIJNS4_26SM100_MMA_F16BF16_2x1SM_SSISJ_SJ_fLi256ELi96ELNS4_4UMMA5MajorE0ELSP_0ELNSO_7ScaleInE0ELSQ_0EEEEEENS4_6LayoutINS5_IJSC_SC_SC_EEENS5_IJNSA_ILi0EEESV_SV_EEEEENS5_IJNS4_10UnderscoreESY_SY_EEEEENS4_18SM100_TMA_2SM_LOADENS4_14ComposedLayoutINS4_7SwizzleILi1ELi4ELi3EEENS4_18smem_ptr_flag_bitsILi16EEENST_INS5_IJNSA_ILi8EEESH_EEENS5_IJSH_SC_EEEEEEEvNS4_8identityES11_S1B_vS1C_EENS_8epilogue10collective18CollectiveEpilogueINS1E_23Sm100TmaWarpSpecializedILi3ELi2ELi32ELb1ELb0EEEJNS5_IJNSA_ILi128EEESG_SH_EEENS5_IJNST_IS1J_SC_EENST_INSA_ILi32EEESC_EEEEESJ_SK_SJ_SK_NS1E_6fusion15FusionCallbacksIS1I_NS1P_17LinearCombinationISJ_fSJ_fLNS_15FloatRoundStyleE2EEES1K_S1O_JEEENS4_5SM1004TMEM4LOAD26SM100_TMEM_LOAD_32dp32b32xENS4_13SM90_TMA_LOADENS12_INS13_ILi2ELi4ELi3EEES16_NST_INS5_IJS17_S1M_EEENS5_IJS1M_SC_EEEEEEENS4_39AutoVectorizingCopyWithAssumedAlignmentILi128EEENS4_14SM90_TMA_STOREES24_S26_S26_EEEvvEEEEvNT_6ParamsE)
        /*0038*/ 	.word	0x00000000


	//----- nvinfo : EIATTR_MIN_STACK_SIZE
	.align		4
.L_27:
        /*003c*/ 	.byte	0x04, 0x12
        /*003e*/ 	.short	(.L_29 - .L_28)
	.align		4
.L_28:
        /*0040*/ 	.word	index@(_ZN7cutlass13device_kernelINS_4gemm6kernel13GemmUniversalIN4cute5tupleIJiiiiEEENS1_10collective13CollectiveMmaINS1_35MainloopSm100TmaUmmaWarpSpecializedILi36ELi2ELi4ENS5_IJNS4_1CILi2EEENSA_ILi1EEESC_EEEEENS5_IJNSA_ILi256EEENSA_ILi96EEENSA_ILi16EEEEEENS_10bfloat16_tENS5_IJlSC_lEEESJ_SK_NS4_8TiledMMAINS4_8MMA_AtomIJNS4_26SM100_MMA_F16BF16_2x1SM_SSISJ_SJ_fLi256ELi96ELNS4_4UMMA5MajorE0ELSP_0ELNSO_7ScaleInE0ELSQ_0EEEEEENS4_6LayoutINS5_IJSC_SC_SC_EEENS5_IJNSA_ILi0EEESV_SV_EEEEENS5_IJNS4_10UnderscoreESY_SY_EEEEENS4_18SM100_TMA_2SM_LOADENS4_14ComposedLayoutINS4_7SwizzleILi1ELi4ELi3EEENS4_18smem_ptr_flag_bitsILi16EEENST_INS5_IJNSA_ILi8EEESH_EEENS5_IJSH_SC_EEEEEEEvNS4_8identityES11_S1B_vS1C_EENS_8epilogue10collective18CollectiveEpilogueINS1E_23Sm100TmaWarpSpecializedILi3ELi2ELi32ELb1ELb0EEEJNS5_IJNSA_ILi128EEESG_SH_EEENS5_IJNST_IS1J_SC_EENST_INSA_ILi32EEESC_EEEEESJ_SK_SJ_SK_NS1E_6fusion15FusionCallbacksIS1I_NS1P_17LinearCombinationISJ_fSJ_fLNS_15FloatRoundStyleE2EEES1K_S1O_JEEENS4_5SM1004TMEM4LOAD26SM100_TMEM_LOAD_32dp32b32xENS4_13SM90_TMA_LOADENS12_INS13_ILi2ELi4ELi3EEES16_NST_INS5_IJS17_S1M_EEENS5_IJS1M_SC_EEEEEEENS4_39AutoVectorizingCopyWithAssumedAlignmentILi128EEENS4_14SM90_TMA_STOREES24_S26_S26_EEEvvEEEEvNT_6ParamsE)
        /*0044*/ 	.word	0x00000000
.L_29:


//--------------------- .nv.compat                --------------------------
	.section	.nv.compat,"",@"SHT_CUDA_COMPAT_INFO"
	.align	4
        /*0000*/ 	.byte	0x02, 0x09, 0x01, 0x00, 0x02, 0x02, 0x02, 0x00, 0x02, 0x05, 0x05, 0x00, 0x03, 0x07, 0x01, 0x01
        /*0010*/ 	.byte	0x02, 0x03, 0x01, 0x00, 0x02, 0x06, 0x01, 0x00, 0x04, 0x0b, 0x08, 0x00, 0x09, 0x00, 0x00, 0x00
        /*0020*/ 	.byte	0x00, 0x00, 0x00, 0x00


//--------------------- .nv.info._ZN7cutlass13device_kernelINS_4gemm6kernel13GemmUniversalIN4cute5tupleIJiiiiEEENS1_10collective13CollectiveMmaINS1_35MainloopSm100TmaUmmaWarpSpecializedILi36ELi2ELi4ENS5_IJNS4_1CILi2EEENSA_ILi1EEESC_EEEEENS5_IJNSA_ILi256EEENSA_ILi96EEENSA_ILi16EEEEEENS_10bfloat16_tENS5_IJlSC_lEEESJ_SK_NS4_8TiledMMAINS4_8MMA_AtomIJNS4_26SM100_MMA_F16BF16_2x1SM_SSISJ_SJ_fLi256ELi96ELNS4_4UMMA5MajorE0ELSP_0ELNSO_7ScaleInE0ELSQ_0EEEEEENS4_6LayoutINS5_IJSC_SC_SC_EEENS5_IJNSA_ILi0EEESV_SV_EEEEENS5_IJNS4_10UnderscoreESY_SY_EEEEENS4_18SM100_TMA_2SM_LOADENS4_14ComposedLayoutINS4_7SwizzleILi1ELi4ELi3EEENS4_18smem_ptr_flag_bitsILi16EEENST_INS5_IJNSA_ILi8EEESH_EEENS5_IJSH_SC_EEEEEEEvNS4_8identityES11_S1B_vS1C_EENS_8epilogue10collective18CollectiveEpilogueINS1E_23Sm100TmaWarpSpecializedILi3ELi2ELi32ELb1ELb0EEEJNS5_IJNSA_ILi128EEESG_SH_EEENS5_IJNST_IS1J_SC_EENST_INSA_ILi32EEESC_EEEEESJ_SK_SJ_SK_NS1E_6fusion15FusionCallbacksIS1I_NS1P_17LinearCombinationISJ_fSJ_fLNS_15FloatRoundStyleE2EEES1K_S1O_JEEENS4_5SM1004TMEM4LOAD26SM100_TMEM_LOAD_32dp32b32xENS4_13SM90_TMA_LOADENS12_INS13_ILi2ELi4ELi3EEES16_NST_INS5_IJS17_S1M_EEENS5_IJS1M_SC_EEEEEEENS4_39AutoVectorizingCopyWithAssumedAlignmentILi128EEENS4_14SM90_TMA_STOREES24_S26_S26_EEEvvEEEEvNT_6ParamsE --------------------------
	.section	.nv.info._ZN7cutlass13device_kernelINS_4gemm6kernel13GemmUniversalIN4cute5tupleIJiiiiEEENS1_10collective13CollectiveMmaINS1_35MainloopSm100TmaUmmaWarpSpecializedILi36ELi2ELi4ENS5_IJNS4_1CILi2EEENSA_ILi1EEESC_EEEEENS5_IJNSA_ILi256EEENSA_ILi96EEENSA_ILi16EEEEEENS_10bfloat16_tENS5_IJlSC_lEEESJ_SK_NS4_8TiledMMAINS4_8MMA_AtomIJNS4_26SM100_MMA_F16BF16_2x1SM_SSISJ_SJ_fLi256ELi96ELNS4_4UMMA5MajorE0ELSP_0ELNSO_7ScaleInE0ELSQ_0EEEEEENS4_6LayoutINS5_IJSC_SC_SC_EEENS5_IJNSA_ILi0EEESV_SV_EEEEENS5_IJNS4_10UnderscoreESY_SY_EEEEENS4_18SM100_TMA_2SM_LOADENS4_14ComposedLayoutINS4_7SwizzleILi1ELi4ELi3EEENS4_18smem_ptr_flag_bitsILi16EEENST_INS5_IJNSA_ILi8EEESH_EEENS5_IJSH_SC_EEEEEEEvNS4_8identityES11_S1B_vS1C_EENS_8epilogue10collective18CollectiveEpilogueINS1E_23Sm100TmaWarpSpecializedILi3ELi2ELi32ELb1ELb0EEEJNS5_IJNSA_ILi128EEESG_SH_EEENS5_IJNST_IS1J_SC_EENST_INSA_ILi32EEESC_EEEEESJ_SK_SJ_SK_NS1E_6fusion15FusionCallbacksIS1I_NS1P_17LinearCombinationISJ_fSJ_fLNS_15FloatRoundStyleE2EEES1K_S1O_JEEENS4_5SM1004TMEM4LOAD26SM100_TMEM_LOAD_32dp32b32xENS4_13SM90_TMA_LOADENS12_INS13_ILi2ELi4ELi3EEES16_NST_INS5_IJS17_S1M_EEENS5_IJS1M_SC_EEEEEEENS4_39AutoVectorizingCopyWithAssumedAlignmentILi128EEENS4_14SM90_TMA_STOREES24_S26_S26_EEEvvEEEEvNT_6ParamsE,"",@"SHT_CUDA_INFO"
	.sectionflags	@""
	.align	4


	//----- nvinfo : EIATTR_CUDA_API_VERSION
	.align		4
        /*0000*/ 	.byte	0x04, 0x37
        /*0002*/ 	.short	(.L_31 - .L_30)
.L_30:
        /*0004*/ 	.word	0x00000082


	//----- nvinfo : EIATTR_KPARAM_INFO
	.align		4
.L_31:
        /*0008*/ 	.byte	0x04, 0x17
        /*000a*/ 	.short	(.L_33 - .L_32)
.L_32:
        /*000c*/ 	.word	0x00000000
        /*0010*/ 	.short	0x0000
        /*0012*/ 	.short	0x0000
        /*0014*/ 	.byte	0x00, 0xf0, 0x01, 0x20


	//----- nvinfo : EIATTR_AT_ENTRY_FRAGMENTS
	.align		4
.L_33:
        /*0018*/ 	.byte	0x04, 0x4f
        /*001a*/ 	.short	(.L_35 - .L_34)


	//   ....[0]....
.L_34:
        /*001c*/ 	.word	0x00000007


	//----- nvinfo : EIATTR_RESERVED_SMEM_USED
	.align		4
.L_35:
        /*0020*/ 	.byte	0x01, 0x41
	.zero		2


	//----- nvinfo : EIATTR_SPARSE_MMA_MASK
	.align		4
        /*0024*/ 	.byte	0x03, 0x50
        /*0026*/ 	.short	0x0000


	//----- nvinfo : EIATTR_TCGEN05_2CTA_USED
	.align		4
        /*0028*/ 	.byte	0x01, 0x52
	.zero		2


	//----- nvinfo : EIATTR_MAXREG_COUNT
	.align		4
        /*002c*/ 	.byte	0x03, 0x1b
        /*002e*/ 	.short	0x00ff


	//----- nvinfo : EIATTR_NUM_BARRIERS
	.align		4
        /*0030*/ 	.byte	0x02, 0x4c
        /*0032*/ 	.byte	0x07
	.zero		1


	//----- nvinfo : EIATTR_EXTERNS
	.align		4
        /*0034*/ 	.byte	0x04, 0x0f
        /*0036*/ 	.short	(.L_37 - .L_36)


	//   ....[0]....
	.align		4
.L_36:
        /*0038*/ 	.word	index@(__assertfail)


	//----- nvinfo : EIATTR_MERCURY_ISA_VERSION
	.align		4
.L_37:
        /*003c*/ 	.byte	0x03, 0x5f
        /*003e*/ 	.short	0x0101


	//----- nvinfo : EIATTR_INT_WARP_WIDE_INSTR_OFFSETS
	.align		4
        /*0040*/ 	.byte	0x04, 0x31
        /*0042*/ 	.short	(.L_39 - .L_38)


	//   ....[0]....
.L_38:
        /*0044*/ 	.word	0x00001120


	//   ....[1]....
        /*0048*/ 	.word	0x000011c0


	//   ....[2]....
        /*004c*/ 	.word	0x00002510


	//   ....[3]....
        /*0050*/ 	.word	0x00005490


	//   ....[4]....
        /*0054*/ 	.word	0x000054c0


	//   ....[5]....
        /*0058*/ 	.word	0x00005510


	//   ....[6]....
        /*005c*/ 	.word	0x00005e20


	//   ....[7]....
        /*0060*/ 	.word	0x00005e80


	//   ....[8]....
        /*0064*/ 	.word	0x00005f80


	//   ....[9]....
        /*0068*/ 	.word	0x00006010


	//   ....[10]....
        /*006c*/ 	.word	0x000061e0


	//   ....[11]....
        /*0070*/ 	.word	0x00006340


	//----- nvinfo : EIATTR_COOP_GROUP_MASK_REGIDS
	.align		4
.L_39:
        /*0074*/ 	.byte	0x04, 0x29
        /*0076*/ 	.short	(.L_41 - .L_40)


	//   ....[0]....
.L_40:
        /*0078*/ 	.word	0xffffffff


	//   ....[1]....
        /*007c*/ 	.word	0xffffffff


	//   ....[2]....
        /*0080*/ 	.word	0xffffffff


	//   ....[3]....
        /*0084*/ 	.word	0xffffffff


	//   ....[4]....
        /*0088*/ 	.word	0xffffffff


	//   ....[5]....
        /*008c*/ 	.word	0xffffffff


	//   ....[6]....
        /*0090*/ 	.word	0xffffffff


	//   ....[7]....
        /*0094*/ 	.word	0xffffffff


	//   ....[8]....
        /*0098*/ 	.word	0xffffffff


	//   ....[9]....
        /*009c*/ 	.word	0xffffffff


	//   ....[10]....
        /*00a0*/ 	.word	0xffffffff


	//   ....[11]....
        /*00a4*/ 	.word	0xffffffff


	//   ....[12]....
        /*00a8*/ 	.word	0xffffffff


	//   ....[13]....
        /*00ac*/ 	.word	0xffffffff


	//----- nvinfo : EIATTR_COOP_GROUP_INSTR_OFFSETS
	.align		4
.L_41:
        /*00b0*/ 	.byte	0x04, 0x28
        /*00b2*/ 	.short	(.L_43 - .L_42)


	//   ....[0]....
.L_42:
        /*00b4*/ 	.word	0x000000c0


	//   ....[1]....
        /*00b8*/ 	.word	0x00000500


	//   ....[2]....
        /*00bc*/ 	.word	0x00000ab0


	//   ....[3]....
        /*00c0*/ 	.word	0x00000c20


	//   ....[4]....
        /*00c4*/ 	.word	0x00000d10


	//   ....[5]....
        /*00c8*/ 	.word	0x00000e70


	//   ....[6]....
        /*00cc*/ 	.word	0x00001000


	//   ....[7]....
        /*00d0*/ 	.word	0x00001240


	//   ....[8]....
        /*00d4*/ 	.word	0x000023f0


	//   ....[9]....
        /*00d8*/ 	.word	0x000043d0


	//   ....[10]....
        /*00dc*/ 	.word	0x000048a0


	//   ....[11]....
        /*00e0*/ 	.word	0x000048d0


	//   ....[12]....
        /*00e4*/ 	.word	0x000053b0


	//   ....[13]....
        /*00e8*/ 	.word	0x000055b0


	//----- nvinfo : EIATTR_VRC_CTA_INIT_COUNT
	.align		4
.L_43:
        /*00ec*/ 	.byte	0x02, 0x4a
        /*00ee*/ 	.byte	0x80
	.zero		1


	//----- nvinfo : EIATTR_SYSCALL_OFFSETS
	.align		4
        /*00f0*/ 	.byte	0x04, 0x46
        /*00f2*/ 	.short	(.L_45 - .L_44)


	//   ....[0]....
.L_44:
        /*00f4*/ 	.word	0x00006da0


	//   ....[1]....
        /*00f8*/ 	.word	0x00006e90


	//   ....[2]....
        /*00fc*/ 	.word	0x00007600


	//   ....[3]....
        /*0100*/ 	.word	0x00008290


	//   ....[4]....
        /*0104*/ 	.word	0x00008f00


	//----- nvinfo : EIATTR_MBARRIER_INSTR_OFFSETS
	.align		4
.L_45:
        /*0108*/ 	.byte	0x04, 0x39
        /*010a*/ 	.short	(.L_47 - .L_46)


	//   ....[0]....
.L_46:
        /*010c*/ 	.word	0x00000610
        /*0110*/ 	.word	0x000000ff
        /*0114*/ 	.word	0x00000000
        /*0118*/ 	.short	0x0100
        /*011a*/ 	.byte	0x05
	.zero		1


	//   ....[1]....
        /*011c*/ 	.word	0x00000620
        /*0120*/ 	.word	0x000000ff
        /*0124*/ 	.word	0x00000120
        /*0128*/ 	.short	0x0100
        /*012a*/ 	.byte	0x05
	.zero		1


	//   ....[2]....
        /*012c*/ 	.word	0x00000630
        /*0130*/ 	.word	0x000000ff
        /*0134*/ 	.word	0x00000008
        /*0138*/ 	.short	0x0100
        /*013a*/ 	.byte	0x05
	.zero		1


	//   ....[3]....
        /*013c*/ 	.word	0x00000640
        /*0140*/ 	.word	0x000000ff
        /*0144*/ 	.word	0x00000128
        /*0148*/ 	.short	0x0100
        /*014a*/ 	.byte	0x05
	.zero		1


	//   ....[4]....
        /*014c*/ 	.word	0x00000650
        /*0150*/ 	.word	0x000000ff
        /*0154*/ 	.word	0x00000010
        /*0158*/ 	.short	0x0100
        /*015a*/ 	.byte	0x05
	.zero		1


	//   ....[5]....
        /*015c*/ 	.word	0x00000660
        /*0160*/ 	.word	0x000000ff
        /*0164*/ 	.word	0x00000130
        /*0168*/ 	.short	0x0100
        /*016a*/ 	.byte	0x05
	.zero		1


	//   ....[6]....
        /*016c*/ 	.word	0x00000670
        /*0170*/ 	.word	0x000000ff
        /*0174*/ 	.word	0x00000018
        /*0178*/ 	.short	0x0100
        /*017a*/ 	.byte	0x05
	.zero		1


	//   ....[7]....
        /*017c*/ 	.word	0x00000680
        /*0180*/ 	.word	0x000000ff
        /*0184*/ 	.word	0x00000138
        /*0188*/ 	.short	0x0100
        /*018a*/ 	.byte	0x05
	.zero		1


	//   ....[8]....
        /*018c*/ 	.word	0x00000690
        /*0190*/ 	.word	0x000000ff
        /*0194*/ 	.word	0x00000020
        /*0198*/ 	.short	0x0100
        /*019a*/ 	.byte	0x05
	.zero		1


	//   ....[9]....
        /*019c*/ 	.word	0x000006a0
        /*01a0*/ 	.word	0x000000ff
        /*01a4*/ 	.word	0x00000140
        /*01a8*/ 	.short	0x0100
        /*01aa*/ 	.byte	0x05
	.zero		1


	//   ....[10]....
        /*01ac*/ 	.word	0x000006b0
        /*01b0*/ 	.word	0x000000ff
        /*01b4*/ 	.word	0x00000028
        /*01b8*/ 	.short	0x0100
        /*01ba*/ 	.byte	0x05
	.zero		1


	//   ....[11]....
        /*01bc*/ 	.word	0x000006c0
        /*01c0*/ 	.word	0x000000ff
        /*01c4*/ 	.word	0x00000148
        /*01c8*/ 	.short	0x0100
        /*01ca*/ 	.byte	0x05
	.zero		1


	//   ....[12]....
        /*01cc*/ 	.word	0x000006d0
        /*01d0*/ 	.word	0x000000ff
        /*01d4*/ 	.word	0x00000030
        /*01d8*/ 	.short	0x0100
        /*01da*/ 	.byte	0x05
	.zero		1


	//   ....[13]....
        /*01dc*/ 	.word	0x000006e0
        /*01e0*/ 	.word	0x000000ff
        /*01e4*/ 	.word	0x00000150
        /*01e8*/ 	.short	0x0100
        /*01ea*/ 	.byte	0x05
	.zero		1


	//   ....[14]....
        /*01ec*/ 	.word	0x000006f0
        /*01f0*/ 	.word	0x000000ff
        /*01f4*/ 	.word	0x00000038
        /*01f8*/ 	.short	0x0100
        /*01fa*/ 	.byte	0x05
	.zero		1


	//   ....[15]....
        /*01fc*/ 	.word	0x00000700
        /*0200*/ 	.word	0x000000ff
        /*0204*/ 	.word	0x00000158
        /*0208*/ 	.short	0x0100
        /*020a*/ 	.byte	0x05
	.zero		1


	//   ....[16]....
        /*020c*/ 	.word	0x00000710
        /*0210*/ 	.word	0x000000ff
        /*0214*/ 	.word	0x00000040
        /*0218*/ 	.short	0x0100
        /*021a*/ 	.byte	0x05
	.zero		1


	//   ....[17]....
        /*021c*/ 	.word	0x00000720
        /*0220*/ 	.word	0x000000ff
        /*0224*/ 	.word	0x00000160
        /*0228*/ 	.short	0x0100
        /*022a*/ 	.byte	0x05
	.zero		1


	//   ....[18]....
        /*022c*/ 	.word	0x00000730
        /*0230*/ 	.word	0x000000ff
        /*0234*/ 	.word	0x00000048
        /*0238*/ 	.short	0x0100
        /*023a*/ 	.byte	0x05
	.zero		1


	//   ....[19]....
        /*023c*/ 	.word	0x00000740
        /*0240*/ 	.word	0x000000ff
        /*0244*/ 	.word	0x00000168
        /*0248*/ 	.short	0x0100
        /*024a*/ 	.byte	0x05
	.zero		1


	//   ....[20]....
        /*024c*/ 	.word	0x00000750
        /*0250*/ 	.word	0x000000ff
        /*0254*/ 	.word	0x00000050
        /*0258*/ 	.short	0x0100
        /*025a*/ 	.byte	0x05
	.zero		1


	//   ....[21]....
        /*025c*/ 	.word	0x00000760
        /*0260*/ 	.word	0x000000ff
        /*0264*/ 	.word	0x00000170
        /*0268*/ 	.short	0x0100
        /*026a*/ 	.byte	0x05
	.zero		1


	//   ....[22]....
        /*026c*/ 	.word	0x00000770
        /*0270*/ 	.word	0x000000ff
        /*0274*/ 	.word	0x00000058
        /*0278*/ 	.short	0x0100
        /*027a*/ 	.byte	0x05
	.zero		1


	//   ....[23]....
        /*027c*/ 	.word	0x00000780
        /*0280*/ 	.word	0x000000ff
        /*0284*/ 	.word	0x00000178
        /*0288*/ 	.short	0x0100
        /*028a*/ 	.byte	0x05
	.zero		1


	//   ....[24]....
        /*028c*/ 	.word	0x00000790
        /*0290*/ 	.word	0x000000ff
        /*0294*/ 	.word	0x00000060
        /*0298*/ 	.short	0x0100
        /*029a*/ 	.byte	0x05
	.zero		1


	//   ....[25]....
        /*029c*/ 	.word	0x000007a0
        /*02a0*/ 	.word	0x000000ff
        /*02a4*/ 	.word	0x00000180
        /*02a8*/ 	.short	0x0100
        /*02aa*/ 	.byte	0x05
	.zero		1


	//   ....[26]....
        /*02ac*/ 	.word	0x000007b0
        /*02b0*/ 	.word	0x000000ff
        /*02b4*/ 	.word	0x00000068
        /*02b8*/ 	.short	0x0100
        /*02ba*/ 	.byte	0x05
	.zero		1


	//   ....[27]....
        /*02bc*/ 	.word	0x000007c0
        /*02c0*/ 	.word	0x000000ff
        /*02c4*/ 	.word	0x00000188
        /*02c8*/ 	.short	0x0100
        /*02ca*/ 	.byte	0x05
	.zero		1


	//   ....[28]....
        /*02cc*/ 	.word	0x000007d0
        /*02d0*/ 	.word	0x000000ff
        /*02d4*/ 	.word	0x00000070
        /*02d8*/ 	.short	0x0100
        /*02da*/ 	.byte	0x05
	.zero		1


	//   ....[29]....
        /*02dc*/ 	.word	0x000007e0
        /*02e0*/ 	.word	0x000000ff
        /*02e4*/ 	.word	0x00000190
        /*02e8*/ 	.short	0x0100
        /*02ea*/ 	.byte	0x05
	.zero		1


	//   ....[30]....
        /*02ec*/ 	.word	0x000007f0
        /*02f0*/ 	.word	0x000000ff
        /*02f4*/ 	.word	0x00000078
        /*02f8*/ 	.short	0x0100
        /*02fa*/ 	.byte	0x05
	.zero		1


	//   ....[31]....
        /*02fc*/ 	.word	0x00000800
        /*0300*/ 	.word	0x000000ff
        /*0304*/ 	.word	0x00000198
        /*0308*/ 	.short	0x0100
        /*030a*/ 	.byte	0x05
	.zero		1


	//   ....[32]....
        /*030c*/ 	.word	0x00000810
        /*0310*/ 	.word	0x000000ff
        /*0314*/ 	.word	0x00000080
        /*0318*/ 	.short	0x0100
        /*031a*/ 	.byte	0x05
	.zero		1


	//   ....[33]....
        /*031c*/ 	.word	0x00000820
        /*0320*/ 	.word	0x000000ff
        /*0324*/ 	.word	0x000001a0
        /*0328*/ 	.short	0x0100
        /*032a*/ 	.byte	0x05
	.zero		1


	//   ....[34]....
        /*032c*/ 	.word	0x00000830
        /*0330*/ 	.word	0x000000ff
        /*0334*/ 	.word	0x00000088
        /*0338*/ 	.short	0x0100
        /*033a*/ 	.byte	0x05
	.zero		1


	//   ....[35]....
        /*033c*/ 	.word	0x00000840
        /*0340*/ 	.word	0x000000ff
        /*0344*/ 	.word	0x000001a8
        /*0348*/ 	.short	0x0100
        /*034a*/ 	.byte	0x05
	.zero		1


	//   ....[36]....
        /*034c*/ 	.word	0x00000850
        /*0350*/ 	.word	0x000000ff
        /*0354*/ 	.word	0x00000090
        /*0358*/ 	.short	0x0100
        /*035a*/ 	.byte	0x05
	.zero		1


	//   ....[37]....
        /*035c*/ 	.word	0x00000860
        /*0360*/ 	.word	0x000000ff
        /*0364*/ 	.word	0x000001b0
        /*0368*/ 	.short	0x0100
        /*036a*/ 	.byte	0x05
	.zero		1


	//   ....[38]....
        /*036c*/ 	.word	0x00000870
        /*0370*/ 	.word	0x000000ff
        /*0374*/ 	.word	0x00000098
        /*0378*/ 	.short	0x0100
        /*037a*/ 	.byte	0x05
	.zero		1


	//   ....[39]....
        /*037c*/ 	.word	0x00000880
        /*0380*/ 	.word	0x000000ff
        /*0384*/ 	.word	0x000001b8
        /*0388*/ 	.short	0x0100
        /*038a*/ 	.byte	0x05
	.zero		1


	//   ....[40]....
        /*038c*/ 	.word	0x00000890
        /*0390*/ 	.word	0x000000ff
        /*0394*/ 	.word	0x000000a0
        /*0398*/ 	.short	0x0100
        /*039a*/ 	.byte	0x05
	.zero		1


	//   ....[41]....
        /*039c*/ 	.word	0x000008a0
        /*03a0*/ 	.word	0x000000ff
        /*03a4*/ 	.word	0x000001c0
        /*03a8*/ 	.short	0x0100
        /*03aa*/ 	.byte	0x05
	.zero		1


	//   ....[42]....
        /*03ac*/ 	.word	0x000008b0
        /*03b0*/ 	.word	0x000000ff
        /*03b4*/ 	.word	0x000000a8
        /*03b8*/ 	.short	0x0100
        /*03ba*/ 	.byte	0x05
	.zero		1


	//   ....[43]....
        /*03bc*/ 	.word	0x000008c0
        /*03c0*/ 	.word	0x000000ff
        /*03c4*/ 	.word	0x000001c8
        /*03c8*/ 	.short	0x0100
        /*03ca*/ 	.byte	0x05
	.zero		1


	//   ....[44]....
        /*03cc*/ 	.word	0x000008d0
        /*03d0*/ 	.word	0x000000ff
        /*03d4*/ 	.word	0x000000b0
        /*03d8*/ 	.short	0x0100
        /*03da*/ 	.byte	0x05
	.zero		1


	//   ....[45]....
        /*03dc*/ 	.word	0x000008e0
        /*03e0*/ 	.word	0x000000ff
        /*03e4*/ 	.word	0x000001d0
        /*03e8*/ 	.short	0x0100
        /*03ea*/ 	.byte	0x05
	.zero		1


	//   ....[46]....
        /*03ec*/ 	.word	0x000008f0
        /*03f0*/ 	.word	0x000000ff
        /*03f4*/ 	.word	0x000000b8
        /*03f8*/ 	.short	0x0100
        /*03fa*/ 	.byte	0x05
	.zero		1


	//   ....[47]....
        /*03fc*/ 	.word	0x00000900
        /*0400*/ 	.word	0x000000ff
        /*0404*/ 	.word	0x000001d8
        /*0408*/ 	.short	0x0100
        /*040a*/ 	.byte	0x05
	.zero		1


	//   ....[48]....
        /*040c*/ 	.word	0x00000910
        /*0410*/ 	.word	0x000000ff
        /*0414*/ 	.word	0x000000c0
        /*0418*/ 	.short	0x0100
        /*041a*/ 	.byte	0x05
	.zero		1


	//   ....[49]....
        /*041c*/ 	.word	0x00000920
        /*0420*/ 	.word	0x000000ff
        /*0424*/ 	.word	0x000001e0
        /*0428*/ 	.short	0x0100
        /*042a*/ 	.byte	0x05
	.zero		1


	//   ....[50]....
        /*042c*/ 	.word	0x00000930
        /*0430*/ 	.word	0x000000ff
        /*0434*/ 	.word	0x000000c8
        /*0438*/ 	.short	0x0100
        /*043a*/ 	.byte	0x05
	.zero		1


	//   ....[51]....
        /*043c*/ 	.word	0x00000940
        /*0440*/ 	.word	0x000000ff
        /*0444*/ 	.word	0x000001e8
        /*0448*/ 	.short	0x0100
        /*044a*/ 	.byte	0x05
	.zero		1


	//   ....[52]....
        /*044c*/ 	.word	0x00000950
        /*0450*/ 	.word	0x000000ff
        /*0454*/ 	.word	0x000000d0
        /*0458*/ 	.short	0x0100
        /*045a*/ 	.byte	0x05
	.zero		1


	//   ....[53]....
        /*045c*/ 	.word	0x00000960
        /*0460*/ 	.word	0x000000ff
        /*0464*/ 	.word	0x000001f0
        /*0468*/ 	.short	0x0100
        /*046a*/ 	.byte	0x05
	.zero		1


	//   ....[54]....
        /*046c*/ 	.word	0x00000970
        /*0470*/ 	.word	0x000000ff
        /*0474*/ 	.word	0x000000d8
        /*0478*/ 	.short	0x0100
        /*047a*/ 	.byte	0x05
	.zero		1


	//   ....[55]....
        /*047c*/ 	.word	0x00000980
        /*0480*/ 	.word	0x000000ff
        /*0484*/ 	.word	0x000001f8
        /*0488*/ 	.short	0x0100
        /*048a*/ 	.byte	0x05
	.zero		1


	//   ....[56]....
        /*048c*/ 	.word	0x00000990
        /*0490*/ 	.word	0x000000ff
        /*0494*/ 	.word	0x000000e0
        /*0498*/ 	.short	0x0100
        /*049a*/ 	.byte	0x05
	.zero		1


	//   ....[57]....
        /*049c*/ 	.word	0x000009a0
        /*04a0*/ 	.word	0x000000ff
        /*04a4*/ 	.word	0x00000200
        /*04a8*/ 	.short	0x0100
        /*04aa*/ 	.byte	0x05
	.zero		1


	//   ....[58]....
        /*04ac*/ 	.word	0x000009b0
        /*04b0*/ 	.word	0x000000ff
        /*04b4*/ 	.word	0x000000e8
        /*04b8*/ 	.short	0x0100
        /*04ba*/ 	.byte	0x05
	.zero		1


	//   ....[59]....
        /*04bc*/ 	.word	0x000009c0
        /*04c0*/ 	.word	0x000000ff
        /*04c4*/ 	.word	0x00000208
        /*04c8*/ 	.short	0x0100
        /*04ca*/ 	.byte	0x05
	.zero		1


	//   ....[60]....
        /*04cc*/ 	.word	0x000009d0
        /*04d0*/ 	.word	0x000000ff
        /*04d4*/ 	.word	0x000000f0
        /*04d8*/ 	.short	0x0100
        /*04da*/ 	.byte	0x05
	.zero		1


	//   ....[61]....
        /*04dc*/ 	.word	0x000009e0
        /*04e0*/ 	.word	0x000000ff
        /*04e4*/ 	.word	0x00000210
        /*04e8*/ 	.short	0x0100
        /*04ea*/ 	.byte	0x05
	.zero		1


	//   ....[62]....
        /*04ec*/ 	.word	0x000009f0
        /*04f0*/ 	.word	0x000000ff
        /*04f4*/ 	.word	0x000000f8
        /*04f8*/ 	.short	0x0100
        /*04fa*/ 	.byte	0x05
	.zero		1


	//   ....[63]....
        /*04fc*/ 	.word	0x00000a00
        /*0500*/ 	.word	0x000000ff
        /*0504*/ 	.word	0x00000218
        /*0508*/ 	.short	0x0100
        /*050a*/ 	.byte	0x05
	.zero		1


	//   ....[64]....
        /*050c*/ 	.word	0x00000a10
        /*0510*/ 	.word	0x000000ff
        /*0514*/ 	.word	0x00000100
        /*0518*/ 	.short	0x0100
        /*051a*/ 	.byte	0x05
	.zero		1


	//   ....[65]....
        /*051c*/ 	.word	0x00000a20
        /*0520*/ 	.word	0x000000ff
        /*0524*/ 	.word	0x00000220
        /*0528*/ 	.short	0x0100
        /*052a*/ 	.byte	0x05
	.zero		1


	//   ....[66]....
        /*052c*/ 	.word	0x00000a30
        /*0530*/ 	.word	0x000000ff
        /*0534*/ 	.word	0x00000108
        /*0538*/ 	.short	0x0100
        /*053a*/ 	.byte	0x05
	.zero		1


	//   ....[67]....
        /*053c*/ 	.word	0x00000a40
        /*0540*/ 	.word	0x000000ff
        /*0544*/ 	.word	0x00000228
        /*0548*/ 	.short	0x0100
        /*054a*/ 	.byte	0x05
	.zero		1


	//   ....[68]....
        /*054c*/ 	.word	0x00000a50
        /*0550*/ 	.word	0x000000ff
        /*0554*/ 	.word	0x00000110
        /*0558*/ 	.short	0x0100
        /*055a*/ 	.byte	0x05
	.zero		1


	//   ....[69]....
        /*055c*/ 	.word	0x00000a60
        /*0560*/ 	.word	0x000000ff
        /*0564*/ 	.word	0x00000230
        /*0568*/ 	.short	0x0100
        /*056a*/ 	.byte	0x05
	.zero		1


	//   ....[70]....
        /*056c*/ 	.word	0x00000a70
        /*0570*/ 	.word	0x000000ff
        /*0574*/ 	.word	0x00000118
        /*0578*/ 	.short	0x0100
        /*057a*/ 	.byte	0x05
	.zero		1


	//   ....[71]....
        /*057c*/ 	.word	0x00000a80
        /*0580*/ 	.word	0x000000ff
        /*0584*/ 	.word	0x00000238
        /*0588*/ 	.short	0x0100
        /*058a*/ 	.byte	0x05
	.zero		1


	//   ....[72]....
        /*058c*/ 	.word	0x00000bb0
        /*0590*/ 	.word	0x000000ff
        /*0594*/ 	.word	0x00000240
        /*0598*/ 	.short	0x0100
        /*059a*/ 	.byte	0x06
	.zero		1


	//   ....[73]....
        /*059c*/ 	.word	0x00000bc0
        /*05a0*/ 	.word	0x000000ff
        /*05a4*/ 	.word	0x00000258
        /*05a8*/ 	.short	0x0100
        /*05aa*/ 	.byte	0x06
	.zero		1


	//   ....[74]....
        /*05ac*/ 	.word	0x00000bd0
        /*05b0*/ 	.word	0x000000ff
        /*05b4*/ 	.word	0x00000248
        /*05b8*/ 	.short	0x0100
        /*05ba*/ 	.byte	0x06
	.zero		1


	//   ....[75]....
        /*05bc*/ 	.word	0x00000be0
        /*05c0*/ 	.word	0x000000ff
        /*05c4*/ 	.word	0x00000260
        /*05c8*/ 	.short	0x0100
        /*05ca*/ 	.byte	0x06
	.zero		1


	//   ....[76]....
        /*05cc*/ 	.word	0x00000bf0
        /*05d0*/ 	.word	0x000000ff
        /*05d4*/ 	.word	0x00000250
        /*05d8*/ 	.short	0x0100
        /*05da*/ 	.byte	0x06
	.zero		1


	//   ....[77]....
        /*05dc*/ 	.word	0x00000c00
        /*05e0*/ 	.word	0x000000ff
        /*05e4*/ 	.word	0x00000268
        /*05e8*/ 	.short	0x0100
        /*05ea*/ 	.byte	0x06
	.zero		1


	//   ....[78]....
        /*05ec*/ 	.word	0x00000ce0
        /*05f0*/ 	.word	0x000000ff
        /*05f4*/ 	.word	0x00000270
        /*05f8*/ 	.short	0x0100
        /*05fa*/ 	.byte	0x05
	.zero		1


	//   ....[79]....
        /*05fc*/ 	.word	0x00000cf0
        /*0600*/ 	.word	0x000000ff
        /*0604*/ 	.word	0x00000278
        /*0608*/ 	.short	0x0100
        /*060a*/ 	.byte	0x05
	.zero		1


	//   ....[80]....
        /*060c*/ 	.word	0x00000e20
        /*0610*/ 	.word	0x000000ff
        /*0614*/ 	.word	0x00000280
        /*0618*/ 	.short	0x0100
        /*061a*/ 	.byte	0x05
	.zero		1


	//   ....[81]....
        /*061c*/ 	.word	0x00000e30
        /*0620*/ 	.word	0x000000ff
        /*0624*/ 	.word	0x00000290
        /*0628*/ 	.short	0x0100
        /*062a*/ 	.byte	0x05
	.zero		1


	//   ....[82]....
        /*062c*/ 	.word	0x00000e40
        /*0630*/ 	.word	0x000000ff
        /*0634*/ 	.word	0x00000288
        /*0638*/ 	.short	0x0100
        /*063a*/ 	.byte	0x05
	.zero		1


	//   ....[83]....
        /*063c*/ 	.word	0x00000e50
        /*0640*/ 	.word	0x000000ff
        /*0644*/ 	.word	0x00000298
        /*0648*/ 	.short	0x0100
        /*064a*/ 	.byte	0x05
	.zero		1


	//   ....[84]....
        /*064c*/ 	.word	0x00000f70
        /*0650*/ 	.word	0x000000ff
        /*0654*/ 	.word	0x000002a0
        /*0658*/ 	.short	0x0100
        /*065a*/ 	.byte	0x06
	.zero		1


	//   ....[85]....
        /*065c*/ 	.word	0x00000f80
        /*0660*/ 	.word	0x000000ff
        /*0664*/ 	.word	0x000002c0
        /*0668*/ 	.short	0x0100
        /*066a*/ 	.byte	0x06
	.zero		1


	//   ....[86]....
        /*066c*/ 	.word	0x00000f90
        /*0670*/ 	.word	0x000000ff
        /*0674*/ 	.word	0x000002a8
        /*0678*/ 	.short	0x0100
        /*067a*/ 	.byte	0x06
	.zero		1


	//   ....[87]....
        /*067c*/ 	.word	0x00000fa0
        /*0680*/ 	.word	0x000000ff
        /*0684*/ 	.word	0x000002c8
        /*0688*/ 	.short	0x0100
        /*068a*/ 	.byte	0x06
	.zero		1


	//   ....[88]....
        /*068c*/ 	.word	0x00000fb0
        /*0690*/ 	.word	0x000000ff
        /*0694*/ 	.word	0x000002b0
        /*0698*/ 	.short	0x0100
        /*069a*/ 	.byte	0x06
	.zero		1


	//   ....[89]....
        /*069c*/ 	.word	0x00000fc0
        /*06a0*/ 	.word	0x000000ff
        /*06a4*/ 	.word	0x000002d0
        /*06a8*/ 	.short	0x0100
        /*06aa*/ 	.byte	0x06
	.zero		1


	//   ....[90]....
        /*06ac*/ 	.word	0x00000fd0
        /*06b0*/ 	.word	0x000000ff
        /*06b4*/ 	.word	0x000002b8
        /*06b8*/ 	.short	0x0100
        /*06ba*/ 	.byte	0x06
	.zero		1


	//   ....[91]....
        /*06bc*/ 	.word	0x00000fe0
        /*06c0*/ 	.word	0x000000ff
        /*06c4*/ 	.word	0x000002d8
        /*06c8*/ 	.short	0x0100
        /*06ca*/ 	.byte	0x06
	.zero		1


	//   ....[92]....
        /*06cc*/ 	.word	0x000010d0
        /*06d0*/ 	.word	0x000000ff
        /*06d4*/ 	.word	0x000002e0
        /*06d8*/ 	.short	0x0100
        /*06da*/ 	.byte	0x05
	.zero		1


	//   ....[93]....
        /*06dc*/ 	.word	0x000010e0
        /*06e0*/ 	.word	0x000000ff
        /*06e4*/ 	.word	0x000002f0
        /*06e8*/ 	.short	0x0100
        /*06ea*/ 	.byte	0x05
	.zero		1


	//   ....[94]....
        /*06ec*/ 	.word	0x000010f0
        /*06f0*/ 	.word	0x000000ff
        /*06f4*/ 	.word	0x000002e8
        /*06f8*/ 	.short	0x0100
        /*06fa*/ 	.byte	0x05
	.zero		1


	//   ....[95]....
        /*06fc*/ 	.word	0x00001100
        /*0700*/ 	.word	0x000000ff
        /*0704*/ 	.word	0x000002f8
        /*0708*/ 	.short	0x0100
        /*070a*/ 	.byte	0x05
	.zero		1


	//   ....[96]....
        /*070c*/ 	.word	0x000011f0
        /*0710*/ 	.word	0x000000ff
        /*0714*/ 	.word	0x00000300
        /*0718*/ 	.short	0x0100
        /*071a*/ 	.byte	0x04
	.zero		1


	//   ....[97]....
        /*071c*/ 	.word	0x00001bf0
        /*0720*/ 	.word	0x00000002
        /*0724*/ 	.word	0x000002f0
        /*0728*/ 	.short	0x010a
        /*072a*/ 	.byte	0xff
	.zero		1


	//   ....[98]....
        /*072c*/ 	.word	0x00001c20
        /*0730*/ 	.word	0x00000002
        /*0734*/ 	.word	0x000002e0
        /*0738*/ 	.short	0x0101
        /*073a*/ 	.byte	0xff
	.zero		1


	//   ....[99]....
        /*073c*/ 	.word	0x00001d00
        /*0740*/ 	.word	0x000000ff
        /*0744*/ 	.word	0x00000120
        /*0748*/ 	.short	0x010a
        /*074a*/ 	.byte	0x05
	.zero		1


	//   ....[100]....
        /*074c*/ 	.word	0x00001df0
        /*0750*/ 	.word	0x000000ff
        /*0754*/ 	.word	0x00000120
        /*0758*/ 	.short	0x010a
        /*075a*/ 	.byte	0x21
	.zero		1


	//   ....[101]....
        /*075c*/ 	.word	0x00001fa0
        /*0760*/ 	.word	0x000000ff
        /*0764*/ 	.word	0x00000120
        /*0768*/ 	.short	0x010a
        /*076a*/ 	.byte	0x08
	.zero		1


	//   ....[102]....
        /*076c*/ 	.word	0x000020a0
        /*0770*/ 	.word	0x000000ff
        /*0774*/ 	.word	0x00000278
        /*0778*/ 	.short	0x0101
        /*077a*/ 	.byte	0x04
	.zero		1


	//   ....[103]....
        /*077c*/ 	.word	0x000020c0
        /*0780*/ 	.word	0x000000ff
        /*0784*/ 	.word	0x00000120
        /*0788*/ 	.short	0x010a
        /*078a*/ 	.byte	0x05
	.zero		1


	//   ....[104]....
        /*078c*/ 	.word	0x00002140
        /*0790*/ 	.word	0x000000ff
        /*0794*/ 	.word	0x00000120
        /*0798*/ 	.short	0x010a
        /*079a*/ 	.byte	0x11
	.zero		1


	//   ....[105]....
        /*079c*/ 	.word	0x000022d0
        /*07a0*/ 	.word	0x000000ff
        /*07a4*/ 	.word	0x00000120
        /*07a8*/ 	.short	0x010a
        /*07aa*/ 	.byte	0x08
	.zero		1


	//   ....[106]....
        /*07ac*/ 	.word	0x00002420
        /*07b0*/ 	.word	0x00000002
        /*07b4*/ 	.word	0x00000280
        /*07b8*/ 	.short	0x010a
        /*07ba*/ 	.byte	0xff
	.zero		1


	//   ....[107]....
        /*07bc*/ 	.word	0x000024e0
        /*07c0*/ 	.word	0x00000002
        /*07c4*/ 	.word	0x00000000
        /*07c8*/ 	.short	0x0101
        /*07ca*/ 	.byte	0xff
	.zero		1


	//   ....[108]....
        /*07cc*/ 	.word	0x00002a40
        /*07d0*/ 	.word	0x000000ff
        /*07d4*/ 	.word	0x00000000
        /*07d8*/ 	.short	0x010a
        /*07da*/ 	.byte	0x05
	.zero		1


	//   ....[109]....
        /*07dc*/ 	.word	0x00002ad0
        /*07e0*/ 	.word	0x000000ff
        /*07e4*/ 	.word	0x00000000
        /*07e8*/ 	.short	0x010a
        /*07ea*/ 	.byte	0x05
	.zero		1


	//   ....[110]....
        /*07ec*/ 	.word	0x00002b60
        /*07f0*/ 	.word	0x000000ff
        /*07f4*/ 	.word	0x00000000
        /*07f8*/ 	.short	0x010a
        /*07fa*/ 	.byte	0x05
	.zero		1


	//   ....[111]....
        /*07fc*/ 	.word	0x00002bf0
        /*0800*/ 	.word	0x000000ff
        /*0804*/ 	.word	0x00000000
        /*0808*/ 	.short	0x010a
        /*080a*/ 	.byte	0x05
	.zero		1


	//   ....[112]....
        /*080c*/ 	.word	0x00002c80
        /*0810*/ 	.word	0x000000ff
        /*0814*/ 	.word	0x00000000
        /*0818*/ 	.short	0x010a
        /*081a*/ 	.byte	0x05
	.zero		1


	//   ....[113]....
        /*081c*/ 	.word	0x00002d10
        /*0820*/ 	.word	0x000000ff
        /*0824*/ 	.word	0x00000000
        /*0828*/ 	.short	0x010a
        /*082a*/ 	.byte	0x05
	.zero		1


	//   ....[114]....
        /*082c*/ 	.word	0x00002da0
        /*0830*/ 	.word	0x000000ff
        /*0834*/ 	.word	0x00000000
        /*0838*/ 	.short	0x010a
        /*083a*/ 	.byte	0x05
	.zero		1


	//   ....[115]....
        /*083c*/ 	.word	0x00002e30
        /*0840*/ 	.word	0x000000ff
        /*0844*/ 	.word	0x00000000
        /*0848*/ 	.short	0x010a
        /*084a*/ 	.byte	0x05
	.zero		1


	//   ....[116]....
        /*084c*/ 	.word	0x00002ec0
        /*0850*/ 	.word	0x000000ff
        /*0854*/ 	.word	0x00000000
        /*0858*/ 	.short	0x010a
        /*085a*/ 	.byte	0x05
	.zero		1


	//   ....[117]....
        /*085c*/ 	.word	0x00002f50
        /*0860*/ 	.word	0x000000ff
        /*0864*/ 	.word	0x00000000
        /*0868*/ 	.short	0x010a
        /*086a*/ 	.byte	0x05
	.zero		1


	//   ....[118]....
        /*086c*/ 	.word	0x00002fe0
        /*0870*/ 	.word	0x000000ff
        /*0874*/ 	.word	0x00000000
        /*0878*/ 	.short	0x010a
        /*087a*/ 	.byte	0x05
	.zero		1


	//   ....[119]....
        /*087c*/ 	.word	0x00003070
        /*0880*/ 	.word	0x000000ff
        /*0884*/ 	.word	0x00000000
        /*0888*/ 	.short	0x010a
        /*088a*/ 	.byte	0x05
	.zero		1


	//   ....[120]....
        /*088c*/ 	.word	0x00003100
        /*0890*/ 	.word	0x000000ff
        /*0894*/ 	.word	0x00000000
        /*0898*/ 	.short	0x010a
        /*089a*/ 	.byte	0x05
	.zero		1


	//   ....[121]....
        /*089c*/ 	.word	0x00003190
        /*08a0*/ 	.word	0x000000ff
        /*08a4*/ 	.word	0x00000000
        /*08a8*/ 	.short	0x010a
        /*08aa*/ 	.byte	0x05
	.zero		1


	//   ....[122]....
        /*08ac*/ 	.word	0x00003220
        /*08b0*/ 	.word	0x000000ff
        /*08b4*/ 	.word	0x00000000
        /*08b8*/ 	.short	0x010a
        /*08ba*/ 	.byte	0x05
	.zero		1


	//   ....[123]....
        /*08bc*/ 	.word	0x000032b0
        /*08c0*/ 	.word	0x000000ff
        /*08c4*/ 	.word	0x00000000
        /*08c8*/ 	.short	0x010a
        /*08ca*/ 	.byte	0x05
	.zero		1


	//   ....[124]....
        /*08cc*/ 	.word	0x00003340
        /*08d0*/ 	.word	0x000000ff
        /*08d4*/ 	.word	0x00000000
        /*08d8*/ 	.short	0x010a
        /*08da*/ 	.byte	0x05
	.zero		1


	//   ....[125]....
        /*08dc*/ 	.word	0x000033d0
        /*08e0*/ 	.word	0x000000ff
        /*08e4*/ 	.word	0x00000000
        /*08e8*/ 	.short	0x010a
        /*08ea*/ 	.byte	0x05
	.zero		1


	//   ....[126]....
        /*08ec*/ 	.word	0x00003460
        /*08f0*/ 	.word	0x000000ff
        /*08f4*/ 	.word	0x00000000
        /*08f8*/ 	.short	0x010a
        /*08fa*/ 	.byte	0x05
	.zero		1


	//   ....[127]....
        /*08fc*/ 	.word	0x000034f0
        /*0900*/ 	.word	0x000000ff
        /*0904*/ 	.word	0x00000000
        /*0908*/ 	.short	0x010a
        /*090a*/ 	.byte	0x05
	.zero		1


	//   ....[128]....
        /*090c*/ 	.word	0x00003580
        /*0910*/ 	.word	0x000000ff
        /*0914*/ 	.word	0x00000000
        /*0918*/ 	.short	0x010a
        /*091a*/ 	.byte	0x05
	.zero		1


	//   ....[129]....
        /*091c*/ 	.word	0x00003610
        /*0920*/ 	.word	0x000000ff
        /*0924*/ 	.word	0x00000000
        /*0928*/ 	.short	0x010a
        /*092a*/ 	.byte	0x05
	.zero		1


	//   ....[130]....
        /*092c*/ 	.word	0x000036a0
        /*0930*/ 	.word	0x000000ff
        /*0934*/ 	.word	0x00000000
        /*0938*/ 	.short	0x010a
        /*093a*/ 	.byte	0x05
	.zero		1


	//   ....[131]....
        /*093c*/ 	.word	0x00003730
        /*0940*/ 	.word	0x000000ff
        /*0944*/ 	.word	0x00000000
        /*0948*/ 	.short	0x010a
        /*094a*/ 	.byte	0x05
	.zero		1


	//   ....[132]....
        /*094c*/ 	.word	0x000037c0
        /*0950*/ 	.word	0x000000ff
        /*0954*/ 	.word	0x00000000
        /*0958*/ 	.short	0x010a
        /*095a*/ 	.byte	0x05
	.zero		1


	//   ....[133]....
        /*095c*/ 	.word	0x00003850
        /*0960*/ 	.word	0x000000ff
        /*0964*/ 	.word	0x00000000
        /*0968*/ 	.short	0x010a
        /*096a*/ 	.byte	0x05
	.zero		1


	//   ....[134]....
        /*096c*/ 	.word	0x000038e0
        /*0970*/ 	.word	0x000000ff
        /*0974*/ 	.word	0x00000000
        /*0978*/ 	.short	0x010a
        /*097a*/ 	.byte	0x05
	.zero		1


	//   ....[135]....
        /*097c*/ 	.word	0x00003970
        /*0980*/ 	.word	0x000000ff
        /*0984*/ 	.word	0x00000000
        /*0988*/ 	.short	0x010a
        /*098a*/ 	.byte	0x05
	.zero		1


	//   ....[136]....
        /*098c*/ 	.word	0x00003a00
        /*0990*/ 	.word	0x000000ff
        /*0994*/ 	.word	0x00000000
        /*0998*/ 	.short	0x010a
        /*099a*/ 	.byte	0x05
	.zero		1


	//   ....[137]....
        /*099c*/ 	.word	0x00003a90
        /*09a0*/ 	.word	0x000000ff
        /*09a4*/ 	.word	0x00000000
        /*09a8*/ 	.short	0x010a
        /*09aa*/ 	.byte	0x05
	.zero		1


	//   ....[138]....
        /*09ac*/ 	.word	0x00003b20
        /*09b0*/ 	.word	0x000000ff
        /*09b4*/ 	.word	0x00000000
        /*09b8*/ 	.short	0x010a
        /*09ba*/ 	.byte	0x05
	.zero		1


	//   ....[139]....
        /*09bc*/ 	.word	0x00003bb0
        /*09c0*/ 	.word	0x000000ff
        /*09c4*/ 	.word	0x00000000
        /*09c8*/ 	.short	0x010a
        /*09ca*/ 	.byte	0x05
	.zero		1


	//   ....[140]....
        /*09cc*/ 	.word	0x00003c40
        /*09d0*/ 	.word	0x000000ff
        /*09d4*/ 	.word	0x00000000
        /*09d8*/ 	.short	0x010a
        /*09da*/ 	.byte	0x05
	.zero		1


	//   ....[141]....
        /*09dc*/ 	.word	0x00003cd0
        /*09e0*/ 	.word	0x000000ff
        /*09e4*/ 	.word	0x00000000
        /*09e8*/ 	.short	0x010a
        /*09ea*/ 	.byte	0x05
	.zero		1


	//   ....[142]....
        /*09ec*/ 	.word	0x00003d60
        /*09f0*/ 	.word	0x000000ff
        /*09f4*/ 	.word	0x00000000
        /*09f8*/ 	.short	0x010a
        /*09fa*/ 	.byte	0x05
	.zero		1


	//   ....[143]....
        /*09fc*/ 	.word	0x00003e00
        /*0a00*/ 	.word	0x00000000
        /*0a04*/ 	.word	0x00000000
        /*0a08*/ 	.short	0x010a
        /*0a0a*/ 	.byte	0xff
	.zero		1


	//   ....[144]....
        /*0a0c*/ 	.word	0x00003f30
        /*0a10*/ 	.word	0x00000000
        /*0a14*/ 	.word	0x000002e0
        /*0a18*/ 	.short	0x010a
        /*0a1a*/ 	.byte	0xff
	.zero		1


	//   ....[145]....
        /*0a1c*/ 	.word	0x00003fa0
        /*0a20*/ 	.word	0x00000000
        /*0a24*/ 	.word	0x00000000
        /*0a28*/ 	.short	0x0101
        /*0a2a*/ 	.byte	0xff
	.zero		1


	//   ....[146]....
        /*0a2c*/ 	.word	0x00003fc0
        /*0a30*/ 	.word	0x000000ff
        /*0a34*/ 	.word	0x00000290
        /*0a38*/ 	.short	0x010a
        /*0a3a*/ 	.byte	0x05
	.zero		1


	//   ....[147]....
        /*0a3c*/ 	.word	0x000040e0
        /*0a40*/ 	.word	0x00000000
        /*0a44*/ 	.word	0x00000280
        /*0a48*/ 	.short	0x010a
        /*0a4a*/ 	.byte	0xff
	.zero		1


	//   ....[148]....
        /*0a4c*/ 	.word	0x000041e0
        /*0a50*/ 	.word	0x00000000
        /*0a54*/ 	.word	0x00000000
        /*0a58*/ 	.short	0x0101
        /*0a5a*/ 	.byte	0xff
	.zero		1


	//   ....[149]....
        /*0a5c*/ 	.word	0x00004270
        /*0a60*/ 	.word	0x000000ff
        /*0a64*/ 	.word	0x00000290
        /*0a68*/ 	.short	0x0106
        /*0a6a*/ 	.byte	0x05
	.zero		1


	//   ....[150]....
        /*0a6c*/ 	.word	0x00004290
        /*0a70*/ 	.word	0x000000ff
        /*0a74*/ 	.word	0x00000290
        /*0a78*/ 	.short	0x010a
        /*0a7a*/ 	.byte	0x05
	.zero		1


	//   ....[151]....
        /*0a7c*/ 	.word	0x00004320
        /*0a80*/ 	.word	0x000000ff
        /*0a84*/ 	.word	0x00000290
        /*0a88*/ 	.short	0x0106
        /*0a8a*/ 	.byte	0x04
	.zero		1


	//   ....[152]....
        /*0a8c*/ 	.word	0x00004360
        /*0a90*/ 	.word	0x00000000
        /*0a94*/ 	.word	0x00000290
        /*0a98*/ 	.short	0x010a
        /*0a9a*/ 	.byte	0xff
	.zero		1


	//   ....[153]....
        /*0a9c*/ 	.word	0x000045a0
        /*0aa0*/ 	.word	0x000000ff
        /*0aa4*/ 	.word	0x00000008
        /*0aa8*/ 	.short	0x010a
        /*0aaa*/ 	.byte	0x04
	.zero		1


	//   ....[154]....
        /*0aac*/ 	.word	0x000045c0
        /*0ab0*/ 	.word	0x000000ff
        /*0ab4*/ 	.word	0x00000008
        /*0ab8*/ 	.short	0x010a
        /*0aba*/ 	.byte	0x04
	.zero		1


	//   ....[155]....
        /*0abc*/ 	.word	0x00004750
        /*0ac0*/ 	.word	0x000000ff
        /*0ac4*/ 	.word	0x00000008
        /*0ac8*/ 	.short	0x010a
        /*0aca*/ 	.byte	0x04
	.zero		1


	//   ....[156]....
        /*0acc*/ 	.word	0x00004770
        /*0ad0*/ 	.word	0x000000ff
        /*0ad4*/ 	.word	0x00000008
        /*0ad8*/ 	.short	0x010a
        /*0ada*/ 	.byte	0x04
	.zero		1


	//   ....[157]....
        /*0adc*/ 	.word	0x00004830
        /*0ae0*/ 	.word	0x000000ff
        /*0ae4*/ 	.word	0x00000000
        /*0ae8*/ 	.short	0x0101
        /*0aea*/ 	.byte	0x05
	.zero		1


	//   ....[158]....
        /*0aec*/ 	.word	0x00004b10
        /*0af0*/ 	.word	0x00000000
        /*0af4*/ 	.word	0x00000280
        /*0af8*/ 	.short	0x010a
        /*0afa*/ 	.byte	0xff
	.zero		1


	//   ....[159]....
        /*0afc*/ 	.word	0x00004bd0
        /*0b00*/ 	.word	0x00000000
        /*0b04*/ 	.word	0x00000000
        /*0b08*/ 	.short	0x0101
        /*0b0a*/ 	.byte	0xff
	.zero		1


	//   ....[160]....
        /*0b0c*/ 	.word	0x00004c80
        /*0b10*/ 	.word	0x000000ff
        /*0b14*/ 	.word	0x00000000
        /*0b18*/ 	.short	0x010a
        /*0b1a*/ 	.byte	0x05
	.zero		1


	//   ....[161]....
        /*0b1c*/ 	.word	0x00004c90
        /*0b20*/ 	.word	0x000000ff
        /*0b24*/ 	.word	0x000002c0
        /*0b28*/ 	.short	0x010a
        /*0b2a*/ 	.byte	0x13
	.zero		1


	//   ....[162]....
        /*0b2c*/ 	.word	0x00004d50
        /*0b30*/ 	.word	0x000000ff
        /*0b34*/ 	.word	0x00000000
        /*0b38*/ 	.short	0x010a
        /*0b3a*/ 	.byte	0x07
	.zero		1


	//   ....[163]....
        /*0b3c*/ 	.word	0x00004e80
        /*0b40*/ 	.word	0x000000ff
        /*0b44*/ 	.word	0x00000000
        /*0b48*/ 	.short	0x010a
        /*0b4a*/ 	.byte	0x18
	.zero		1


	//   ....[164]....
        /*0b4c*/ 	.word	0x00005090
        /*0b50*/ 	.word	0x000000ff
        /*0b54*/ 	.word	0x00000000
        /*0b58*/ 	.short	0x010a
        /*0b5a*/ 	.byte	0x06
	.zero		1


	//   ....[165]....
        /*0b5c*/ 	.word	0x00005120
        /*0b60*/ 	.word	0x000000ff
        /*0b64*/ 	.word	0x00000000
        /*0b68*/ 	.short	0x010a
        /*0b6a*/ 	.byte	0x06
	.zero		1


	//   ....[166]....
        /*0b6c*/ 	.word	0x000051b0
        /*0b70*/ 	.word	0x000000ff
        /*0b74*/ 	.word	0x00000000
        /*0b78*/ 	.short	0x010a
        /*0b7a*/ 	.byte	0x06
	.zero		1


	//   ....[167]....
        /*0b7c*/ 	.word	0x00005250
        /*0b80*/ 	.word	0x00000000
        /*0b84*/ 	.word	0x00000000
        /*0b88*/ 	.short	0x010a
        /*0b8a*/ 	.byte	0xff
	.zero		1


	//   ....[168]....
        /*0b8c*/ 	.word	0x00005290
        /*0b90*/ 	.word	0x00000000
        /*0b94*/ 	.word	0x00000000
        /*0b98*/ 	.short	0x010a
        /*0b9a*/ 	.byte	0xff
	.zero		1


	//   ....[169]....
        /*0b9c*/ 	.word	0x00005300
        /*0ba0*/ 	.word	0x000000ff
        /*0ba4*/ 	.word	0x00000000
        /*0ba8*/ 	.short	0x0101
        /*0baa*/ 	.byte	0x05
	.zero		1


	//   ....[170]....
        /*0bac*/ 	.word	0x00005340
        /*0bb0*/ 	.word	0x000000ff
        /*0bb4*/ 	.word	0x00000300
        /*0bb8*/ 	.short	0x010a
        /*0bba*/ 	.byte	0x0b
	.zero		1


	//   ....[171]....
        /*0bbc*/ 	.word	0x000053a0
        /*0bc0*/ 	.word	0x000000ff
        /*0bc4*/ 	.word	0x00000000
        /*0bc8*/ 	.short	0x0101
        /*0bca*/ 	.byte	0x05
	.zero		1


	//   ....[172]....
        /*0bcc*/ 	.word	0x000057d0
        /*0bd0*/ 	.word	0x00000000
        /*0bd4*/ 	.word	0x00000280
        /*0bd8*/ 	.short	0x010a
        /*0bda*/ 	.byte	0xff
	.zero		1


	//   ....[173]....
        /*0bdc*/ 	.word	0x00005890
        /*0be0*/ 	.word	0x00000000
        /*0be4*/ 	.word	0x00000000
        /*0be8*/ 	.short	0x0101
        /*0bea*/ 	.byte	0xff
	.zero		1


	//   ....[174]....
        /*0bec*/ 	.word	0x00005bb0
        /*0bf0*/ 	.word	0x000000ff
        /*0bf4*/ 	.word	0x00000278
        /*0bf8*/ 	.short	0x010a
        /*0bfa*/ 	.byte	0x06
	.zero		1


	//   ....[175]....
        /*0bfc*/ 	.word	0x00005da0
        /*0c00*/ 	.word	0x000000ff
        /*0c04*/ 	.word	0x00000258
        /*0c08*/ 	.short	0x010a
        /*0c0a*/ 	.byte	0x06
	.zero		1


	//   ....[176]....
        /*0c0c*/ 	.word	0x00005f20
        /*0c10*/ 	.word	0x000000ff
        /*0c14*/ 	.word	0x00000240
        /*0c18*/ 	.short	0x010b
        /*0c1a*/ 	.byte	0x06
	.zero		1


	//   ....[177]....
        /*0c1c*/ 	.word	0x00005f30
        /*0c20*/ 	.word	0x000000ff
        /*0c24*/ 	.word	0x00000000
        /*0c28*/ 	.short	0x0101
        /*0c2a*/ 	.byte	0x08
	.zero		1


	//   ....[178]....
        /*0c2c*/ 	.word	0x00005f40
        /*0c30*/ 	.word	0x000000ff
        /*0c34*/ 	.word	0x00000260
        /*0c38*/ 	.short	0x010a
        /*0c3a*/ 	.byte	0x06
	.zero		1


	//   ....[179]....
        /*0c3c*/ 	.word	0x000060c0
        /*0c40*/ 	.word	0x000000ff
        /*0c44*/ 	.word	0x00000248
        /*0c48*/ 	.short	0x010b
        /*0c4a*/ 	.byte	0x06
	.zero		1


	//   ....[180]....
        /*0c4c*/ 	.word	0x00006100
        /*0c50*/ 	.word	0x000000ff
        /*0c54*/ 	.word	0x00000000
        /*0c58*/ 	.short	0x0101
        /*0c5a*/ 	.byte	0x08
	.zero		1


	//   ....[181]....
        /*0c5c*/ 	.word	0x00006140
        /*0c60*/ 	.word	0x000000ff
        /*0c64*/ 	.word	0x00000268
        /*0c68*/ 	.short	0x010a
        /*0c6a*/ 	.byte	0x06
	.zero		1


	//   ....[182]....
        /*0c6c*/ 	.word	0x00006380
        /*0c70*/ 	.word	0x000000ff
        /*0c74*/ 	.word	0x00000250
        /*0c78*/ 	.short	0x010b
        /*0c7a*/ 	.byte	0x06
	.zero		1


	//   ....[183]....
        /*0c7c*/ 	.word	0x000063a0
        /*0c80*/ 	.word	0x000000ff
        /*0c84*/ 	.word	0x00000000
        /*0c88*/ 	.short	0x0101
        /*0c8a*/ 	.byte	0x07
	.zero		1


	//   ....[184]....
        /*0c8c*/ 	.word	0x000063d0
        /*0c90*/ 	.word	0x000000ff
        /*0c94*/ 	.word	0x00000258
        /*0c98*/ 	.short	0x010a
        /*0c9a*/ 	.byte	0x06
	.zero		1


	//   ....[185]....
        /*0c9c*/ 	.word	0x000063f0
        /*0ca0*/ 	.word	0x000000ff
        /*0ca4*/ 	.word	0x00000260
        /*0ca8*/ 	.short	0x010a
        /*0caa*/ 	.byte	0x06
	.zero		1


	//   ....[186]....
        /*0cac*/ 	.word	0x00006430
        /*0cb0*/ 	.word	0x00000000
        /*0cb4*/ 	.word	0x00000268
        /*0cb8*/ 	.short	0x010a
        /*0cba*/ 	.byte	0xff
	.zero		1


	//   ....[187]....
        /*0cbc*/ 	.word	0x00006760
        /*0cc0*/ 	.word	0x00000000
        /*0cc4*/ 	.word	0x00000280
        /*0cc8*/ 	.short	0x010a
        /*0cca*/ 	.byte	0xff
	.zero		1


	//   ....[188]....
        /*0ccc*/ 	.word	0x00006870
        /*0cd0*/ 	.word	0x00000000
        /*0cd4*/ 	.word	0x00000000
        /*0cd8*/ 	.short	0x0101
        /*0cda*/ 	.byte	0xff
	.zero		1


	//   ....[189]....
        /*0cdc*/ 	.word	0x000072c0
        /*0ce0*/ 	.word	0x000000ff
        /*0ce4*/ 	.word	0x00000240
        /*0ce8*/ 	.short	0x010a
        /*0cea*/ 	.byte	0x30
	.zero		1


	//   ....[190]....
        /*0cec*/ 	.word	0x00007300
        /*0cf0*/ 	.word	0x00000070
        /*0cf4*/ 	.word	0x000002a0
        /*0cf8*/ 	.short	0x010a
        /*0cfa*/ 	.byte	0xff
	.zero		1


	//   ....[191]....
        /*0cfc*/ 	.word	0x000073f0
        /*0d00*/ 	.word	0x000000ff
        /*0d04*/ 	.word	0x00000240
        /*0d08*/ 	.short	0x010a
        /*0d0a*/ 	.byte	0x30
	.zero		1


	//   ....[192]....
        /*0d0c*/ 	.word	0x000074e0
        /*0d10*/ 	.word	0x00000070
        /*0d14*/ 	.word	0x000002a0
        /*0d18*/ 	.short	0x010a
        /*0d1a*/ 	.byte	0xff
	.zero		1


	//   ....[193]....
        /*0d1c*/ 	.word	0x00007fc0
        /*0d20*/ 	.word	0x00000000
        /*0d24*/ 	.word	0x00000000
        /*0d28*/ 	.short	0x0101
        /*0d2a*/ 	.byte	0xff
	.zero		1


	//   ....[194]....
        /*0d2c*/ 	.word	0x00007fd0
        /*0d30*/ 	.word	0x00000002
        /*0d34*/ 	.word	0x00000240
        /*0d38*/ 	.short	0x010a
        /*0d3a*/ 	.byte	0xff
	.zero		1


	//   ....[195]....
        /*0d3c*/ 	.word	0x000080b0
        /*0d40*/ 	.word	0x00000002
        /*0d44*/ 	.word	0x00000240
        /*0d48*/ 	.short	0x010a
        /*0d4a*/ 	.byte	0xff
	.zero		1


	//   ....[196]....
        /*0d4c*/ 	.word	0x00008c30
        /*0d50*/ 	.word	0x00000000
        /*0d54*/ 	.word	0x00000000
        /*0d58*/ 	.short	0x0101
        /*0d5a*/ 	.byte	0xff
	.zero		1


	//   ....[197]....
        /*0d5c*/ 	.word	0x00008c40
        /*0d60*/ 	.word	0x00000004
        /*0d64*/ 	.word	0x00000240
        /*0d68*/ 	.short	0x010a
        /*0d6a*/ 	.byte	0xff
	.zero		1


	//   ....[198]....
        /*0d6c*/ 	.word	0x00008d20
        /*0d70*/ 	.word	0x00000004
        /*0d74*/ 	.word	0x00000240
        /*0d78*/ 	.short	0x010a
        /*0d7a*/ 	.byte	0xff
	.zero		1


	//   ....[199]....
        /*0d7c*/ 	.word	0x00009110
        /*0d80*/ 	.word	0x00000070
        /*0d84*/ 	.word	0x00000000
        /*0d88*/ 	.short	0x0101
        /*0d8a*/ 	.byte	0xff
	.zero		1


	//   ....[200]....
        /*0d8c*/ 	.word	0x000098e0
        /*0d90*/ 	.word	0x00000000
        /*0d94*/ 	.word	0x00000000
        /*0d98*/ 	.short	0x0101
        /*0d9a*/ 	.byte	0xff
	.zero		1


	//   ....[201]....
        /*0d9c*/ 	.word	0x00009b50
        /*0da0*/ 	.word	0x000000ff
        /*0da4*/ 	.word	0x00000000
        /*0da8*/ 	.short	0x0101
        /*0daa*/ 	.byte	0x04
	.zero		1


	//   ....[202]....
        /*0dac*/ 	.word	0x00009b70
        /*0db0*/ 	.word	0x00000002
        /*0db4*/ 	.word	0x000002f0
        /*0db8*/ 	.short	0x010a
        /*0dba*/ 	.byte	0xff
	.zero		1


	//   ....[203]....
        /*0dbc*/ 	.word	0x00009bd0
        /*0dc0*/ 	.word	0x00000002
        /*0dc4*/ 	.word	0x00000120
        /*0dc8*/ 	.short	0x010a
        /*0dca*/ 	.byte	0xff
	.zero		1


	//   ....[204]....
        /*0dcc*/ 	.word	0x00009c30
        /*0dd0*/ 	.word	0x00000002
        /*0dd4*/ 	.word	0x00000120
        /*0dd8*/ 	.short	0x010a
        /*0dda*/ 	.byte	0xff
	.zero		1


	//   ....[205]....
        /*0ddc*/ 	.word	0x00009c80
        /*0de0*/ 	.word	0x00000002
        /*0de4*/ 	.word	0x00000280
        /*0de8*/ 	.short	0x010a
        /*0dea*/ 	.byte	0xff
	.zero		1


	//   ....[206]....
        /*0dec*/ 	.word	0x00009ce0
        /*0df0*/ 	.word	0x00000000
        /*0df4*/ 	.word	0x00000000
        /*0df8*/ 	.short	0x010a
        /*0dfa*/ 	.byte	0xff
	.zero		1


	//   ....[207]....
        /*0dfc*/ 	.word	0x00009d40
        /*0e00*/ 	.word	0x00000000
        /*0e04*/ 	.word	0x00000000
        /*0e08*/ 	.short	0x010a
        /*0e0a*/ 	.byte	0xff
	.zero		1


	//   ....[208]....
        /*0e0c*/ 	.word	0x00009da0
        /*0e10*/ 	.word	0x00000000
        /*0e14*/ 	.word	0x00000000
        /*0e18*/ 	.short	0x010a
        /*0e1a*/ 	.byte	0xff
	.zero		1


	//   ....[209]....
        /*0e1c*/ 	.word	0x00009e00
        /*0e20*/ 	.word	0x00000000
        /*0e24*/ 	.word	0x00000000
        /*0e28*/ 	.short	0x010a
        /*0e2a*/ 	.byte	0xff
	.zero		1


	//   ....[210]....
        /*0e2c*/ 	.word	0x00009e60
        /*0e30*/ 	.word	0x00000000
        /*0e34*/ 	.word	0x00000000
        /*0e38*/ 	.short	0x010a
        /*0e3a*/ 	.byte	0xff
	.zero		1


	//   ....[211]....
        /*0e3c*/ 	.word	0x00009ec0
        /*0e40*/ 	.word	0x00000000
        /*0e44*/ 	.word	0x00000000
        /*0e48*/ 	.short	0x010a
        /*0e4a*/ 	.byte	0xff
	.zero		1


	//   ....[212]....
        /*0e4c*/ 	.word	0x00009f20
        /*0e50*/ 	.word	0x00000000
        /*0e54*/ 	.word	0x00000000
        /*0e58*/ 	.short	0x010a
        /*0e5a*/ 	.byte	0xff
	.zero		1


	//   ....[213]....
        /*0e5c*/ 	.word	0x00009f80
        /*0e60*/ 	.word	0x00000000
        /*0e64*/ 	.word	0x00000000
        /*0e68*/ 	.short	0x010a
        /*0e6a*/ 	.byte	0xff
	.zero		1


	//   ....[214]....
        /*0e6c*/ 	.word	0x00009fe0
        /*0e70*/ 	.word	0x00000000
        /*0e74*/ 	.word	0x00000000
        /*0e78*/ 	.short	0x010a
        /*0e7a*/ 	.byte	0xff
	.zero		1


	//   ....[215]....
        /*0e7c*/ 	.word	0x0000a040
        /*0e80*/ 	.word	0x00000000
        /*0e84*/ 	.word	0x00000000
        /*0e88*/ 	.short	0x010a
        /*0e8a*/ 	.byte	0xff
	.zero		1


	//   ....[216]....
        /*0e8c*/ 	.word	0x0000a0a0
        /*0e90*/ 	.word	0x00000000
        /*0e94*/ 	.word	0x00000000
        /*0e98*/ 	.short	0x010a
        /*0e9a*/ 	.byte	0xff
	.zero		1


	//   ....[217]....
        /*0e9c*/ 	.word	0x0000a100
        /*0ea0*/ 	.word	0x00000000
        /*0ea4*/ 	.word	0x00000000
        /*0ea8*/ 	.short	0x010a
        /*0eaa*/ 	.byte	0xff
	.zero		1


	//   ....[218]....
        /*0eac*/ 	.word	0x0000a160
        /*0eb0*/ 	.word	0x00000000
        /*0eb4*/ 	.word	0x00000000
        /*0eb8*/ 	.short	0x010a
        /*0eba*/ 	.byte	0xff
	.zero		1


	//   ....[219]....
        /*0ebc*/ 	.word	0x0000a1c0
        /*0ec0*/ 	.word	0x00000000
        /*0ec4*/ 	.word	0x00000000
        /*0ec8*/ 	.short	0x010a
        /*0eca*/ 	.byte	0xff
	.zero		1


	//   ....[220]....
        /*0ecc*/ 	.word	0x0000a220
        /*0ed0*/ 	.word	0x00000000
        /*0ed4*/ 	.word	0x00000000
        /*0ed8*/ 	.short	0x010a
        /*0eda*/ 	.byte	0xff
	.zero		1


	//   ....[221]....
        /*0edc*/ 	.word	0x0000a280
        /*0ee0*/ 	.word	0x00000000
        /*0ee4*/ 	.word	0x00000000
        /*0ee8*/ 	.short	0x010a
        /*0eea*/ 	.byte	0xff
	.zero		1


	//   ....[222]....
        /*0eec*/ 	.word	0x0000a2e0
        /*0ef0*/ 	.word	0x00000000
        /*0ef4*/ 	.word	0x00000000
        /*0ef8*/ 	.short	0x010a
        /*0efa*/ 	.byte	0xff
	.zero		1


	//   ....[223]....
        /*0efc*/ 	.word	0x0000a340
        /*0f00*/ 	.word	0x00000000
        /*0f04*/ 	.word	0x00000000
        /*0f08*/ 	.short	0x010a
        /*0f0a*/ 	.byte	0xff
	.zero		1


	//   ....[224]....
        /*0f0c*/ 	.word	0x0000a3a0
        /*0f10*/ 	.word	0x00000000
        /*0f14*/ 	.word	0x00000000
        /*0f18*/ 	.short	0x010a
        /*0f1a*/ 	.byte	0xff
	.zero		1


	//   ....[225]....
        /*0f1c*/ 	.word	0x0000a400
        /*0f20*/ 	.word	0x00000000
        /*0f24*/ 	.word	0x00000000
        /*0f28*/ 	.short	0x010a
        /*0f2a*/ 	.byte	0xff
	.zero		1


	//   ....[226]....
        /*0f2c*/ 	.word	0x0000a460
        /*0f30*/ 	.word	0x00000000
        /*0f34*/ 	.word	0x00000000
        /*0f38*/ 	.short	0x010a
        /*0f3a*/ 	.byte	0xff
	.zero		1


	//   ....[227]....
        /*0f3c*/ 	.word	0x0000a4c0
        /*0f40*/ 	.word	0x00000000
        /*0f44*/ 	.word	0x00000000
        /*0f48*/ 	.short	0x010a
        /*0f4a*/ 	.byte	0xff
	.zero		1


	//   ....[228]....
        /*0f4c*/ 	.word	0x0000a520
        /*0f50*/ 	.word	0x00000000
        /*0f54*/ 	.word	0x00000000
        /*0f58*/ 	.short	0x010a
        /*0f5a*/ 	.byte	0xff
	.zero		1


	//   ....[229]....
        /*0f5c*/ 	.word	0x0000a580
        /*0f60*/ 	.word	0x00000000
        /*0f64*/ 	.word	0x00000000
        /*0f68*/ 	.short	0x010a
        /*0f6a*/ 	.byte	0xff
	.zero		1


	//   ....[230]....
        /*0f6c*/ 	.word	0x0000a5e0
        /*0f70*/ 	.word	0x00000000
        /*0f74*/ 	.word	0x00000000
        /*0f78*/ 	.short	0x010a
        /*0f7a*/ 	.byte	0xff
	.zero		1


	//   ....[231]....
        /*0f7c*/ 	.word	0x0000a640
        /*0f80*/ 	.word	0x00000000
        /*0f84*/ 	.word	0x00000000
        /*0f88*/ 	.short	0x010a
        /*0f8a*/ 	.byte	0xff
	.zero		1


	//   ....[232]....
        /*0f8c*/ 	.word	0x0000a6a0
        /*0f90*/ 	.word	0x00000000
        /*0f94*/ 	.word	0x00000000
        /*0f98*/ 	.short	0x010a
        /*0f9a*/ 	.byte	0xff
	.zero		1


	//   ....[233]....
        /*0f9c*/ 	.word	0x0000a700
        /*0fa0*/ 	.word	0x00000000
        /*0fa4*/ 	.word	0x00000000
        /*0fa8*/ 	.short	0x010a
        /*0faa*/ 	.byte	0xff
	.zero		1


	//   ....[234]....
        /*0fac*/ 	.word	0x0000a760
        /*0fb0*/ 	.word	0x00000000
        /*0fb4*/ 	.word	0x00000000
        /*0fb8*/ 	.short	0x010a
        /*0fba*/ 	.byte	0xff
	.zero		1


	//   ....[235]....
        /*0fbc*/ 	.word	0x0000a7c0
        /*0fc0*/ 	.word	0x00000000
        /*0fc4*/ 	.word	0x00000000
        /*0fc8*/ 	.short	0x010a
        /*0fca*/ 	.byte	0xff
	.zero		1


	//   ....[236]....
        /*0fcc*/ 	.word	0x0000a820
        /*0fd0*/ 	.word	0x00000000
        /*0fd4*/ 	.word	0x00000000
        /*0fd8*/ 	.short	0x010a
        /*0fda*/ 	.byte	0xff
	.zero		1


	//   ....[237]....
        /*0fdc*/ 	.word	0x0000a880
        /*0fe0*/ 	.word	0x00000000
        /*0fe4*/ 	.word	0x00000000
        /*0fe8*/ 	.short	0x010a
        /*0fea*/ 	.byte	0xff
	.zero		1


	//   ....[238]....
        /*0fec*/ 	.word	0x0000a8e0
        /*0ff0*/ 	.word	0x00000000
        /*0ff4*/ 	.word	0x00000000
        /*0ff8*/ 	.short	0x010a
        /*0ffa*/ 	.byte	0xff
	.zero		1


	//   ....[239]....
        /*0ffc*/ 	.word	0x0000a940
        /*1000*/ 	.word	0x00000000
        /*1004*/ 	.word	0x00000000
        /*1008*/ 	.short	0x010a
        /*100a*/ 	.byte	0xff
	.zero		1


	//   ....[240]....
        /*100c*/ 	.word	0x0000a9a0
        /*1010*/ 	.word	0x00000000
        /*1014*/ 	.word	0x00000000
        /*1018*/ 	.short	0x010a
        /*101a*/ 	.byte	0xff
	.zero		1


	//   ....[241]....
        /*101c*/ 	.word	0x0000a9f0
        /*1020*/ 	.word	0x00000000
        /*1024*/ 	.word	0x000002e0
        /*1028*/ 	.short	0x010a
        /*102a*/ 	.byte	0xff
	.zero		1


	//   ....[242]....
        /*102c*/ 	.word	0x0000aa50
        /*1030*/ 	.word	0x00000000
        /*1034*/ 	.word	0x00000290
        /*1038*/ 	.short	0x010a
        /*103a*/ 	.byte	0xff
	.zero		1


	//   ....[243]....
        /*103c*/ 	.word	0x0000aaa0
        /*1040*/ 	.word	0x00000000
        /*1044*/ 	.word	0x00000280
        /*1048*/ 	.short	0x010a
        /*104a*/ 	.byte	0xff
	.zero		1


	//   ....[244]....
        /*104c*/ 	.word	0x0000ab00
        /*1050*/ 	.word	0x00000000
        /*1054*/ 	.word	0x00000290
        /*1058*/ 	.short	0x010a
        /*105a*/ 	.byte	0xff
	.zero		1


	//   ....[245]....
        /*105c*/ 	.word	0x0000ab60
        /*1060*/ 	.word	0x00000004
        /*1064*/ 	.word	0x00000008
        /*1068*/ 	.short	0x010a
        /*106a*/ 	.byte	0xff
	.zero		1


	//   ....[246]....
        /*106c*/ 	.word	0x0000ac40
        /*1070*/ 	.word	0x00000002
        /*1074*/ 	.word	0x00000008
        /*1078*/ 	.short	0x010a
        /*107a*/ 	.byte	0xff
	.zero		1


	//   ....[247]....
        /*107c*/ 	.word	0x0000ac90
        /*1080*/ 	.word	0x00000000
        /*1084*/ 	.word	0x00000280
        /*1088*/ 	.short	0x010a
        /*108a*/ 	.byte	0xff
	.zero		1


	//   ....[248]....
        /*108c*/ 	.word	0x0000acf0
        /*1090*/ 	.word	0x00000000
        /*1094*/ 	.word	0x000002c0
        /*1098*/ 	.short	0x010a
        /*109a*/ 	.byte	0xff
	.zero		1


	//   ....[249]....
        /*109c*/ 	.word	0x0000ad50
        /*10a0*/ 	.word	0x00000000
        /*10a4*/ 	.word	0x00000000
        /*10a8*/ 	.short	0x010a
        /*10aa*/ 	.byte	0xff
	.zero		1


	//   ....[250]....
        /*10ac*/ 	.word	0x0000adb0
        /*10b0*/ 	.word	0x00000000
        /*10b4*/ 	.word	0x00000000
        /*10b8*/ 	.short	0x010a
        /*10ba*/ 	.byte	0xff
	.zero		1


	//   ....[251]....
        /*10bc*/ 	.word	0x0000ae10
        /*10c0*/ 	.word	0x00000000
        /*10c4*/ 	.word	0x00000000
        /*10c8*/ 	.short	0x010a
        /*10ca*/ 	.byte	0xff
	.zero		1


	//   ....[252]....
        /*10cc*/ 	.word	0x0000ae70
        /*10d0*/ 	.word	0x00000000
        /*10d4*/ 	.word	0x00000000
        /*10d8*/ 	.short	0x010a
        /*10da*/ 	.byte	0xff
	.zero		1


	//   ....[253]....
        /*10dc*/ 	.word	0x0000aed0
        /*10e0*/ 	.word	0x00000000
        /*10e4*/ 	.word	0x00000300
        /*10e8*/ 	.short	0x010a
        /*10ea*/ 	.byte	0xff
	.zero		1


	//   ....[254]....
        /*10ec*/ 	.word	0x0000af20
        /*10f0*/ 	.word	0x00000000
        /*10f4*/ 	.word	0x00000280
        /*10f8*/ 	.short	0x010a
        /*10fa*/ 	.byte	0xff
	.zero		1


	//   ....[255]....
        /*10fc*/ 	.word	0x0000af80
        /*1100*/ 	.word	0x00000000
        /*1104*/ 	.word	0x00000278
        /*1108*/ 	.short	0x010a
        /*110a*/ 	.byte	0xff
	.zero		1


	//   ....[0]....
        /*110c*/ 	.word	0x0000afe0
        /*1110*/ 	.word	0x00000000
        /*1114*/ 	.word	0x00000258
        /*1118*/ 	.short	0x010a
        /*111a*/ 	.byte	0xff
	.zero		1


	//   ....[1]....
        /*111c*/ 	.word	0x0000b040
        /*1120*/ 	.word	0x00000000
        /*1124*/ 	.word	0x00000260
        /*1128*/ 	.short	0x010a
        /*112a*/ 	.byte	0xff
	.zero		1


	//   ....[2]....
        /*112c*/ 	.word	0x0000b0a0
        /*1130*/ 	.word	0x00000000
        /*1134*/ 	.word	0x00000268
        /*1138*/ 	.short	0x010a
        /*113a*/ 	.byte	0xff
	.zero		1


	//   ....[3]....
        /*113c*/ 	.word	0x0000b100
        /*1140*/ 	.word	0x00000000
        /*1144*/ 	.word	0x00000258
        /*1148*/ 	.short	0x010a
        /*114a*/ 	.byte	0xff
	.zero		1


	//   ....[4]....
        /*114c*/ 	.word	0x0000b160
        /*1150*/ 	.word	0x00000000
        /*1154*/ 	.word	0x00000260
        /*1158*/ 	.short	0x010a
        /*115a*/ 	.byte	0xff
	.zero		1


	//   ....[5]....
        /*115c*/ 	.word	0x0000b1b0
        /*1160*/ 	.word	0x00000000
        /*1164*/ 	.word	0x00000280
        /*1168*/ 	.short	0x010a
        /*116a*/ 	.byte	0xff
	.zero		1


	//   ....[6]....
        /*116c*/ 	.word	0x0000b210
        /*1170*/ 	.word	0x00000002
        /*1174*/ 	.word	0x00000240
        /*1178*/ 	.short	0x010a
        /*117a*/ 	.byte	0xff
	.zero		1


	//   ....[7]....
        /*117c*/ 	.word	0x0000b260
        /*1180*/ 	.word	0x00000070
        /*1184*/ 	.word	0x000002a0
        /*1188*/ 	.short	0x010a
        /*118a*/ 	.byte	0xff
	.zero		1


	//   ....[8]....
        /*118c*/ 	.word	0x0000b2b0
        /*1190*/ 	.word	0x00000002
        /*1194*/ 	.word	0x00000240
        /*1198*/ 	.short	0x010a
        /*119a*/ 	.byte	0xff
	.zero		1


	//   ....[9]....
        /*119c*/ 	.word	0x0000b300
        /*11a0*/ 	.word	0x00000004
        /*11a4*/ 	.word	0x00000240
        /*11a8*/ 	.short	0x010a
        /*11aa*/ 	.byte	0xff
	.zero		1


	//----- nvinfo : EIATTR_NUM_MBARRIERS
	.align		4
.L_47:
        /*11ac*/ 	.byte	0x03, 0x38
        /*11ae*/ 	.short	0x0061


	//----- nvinfo : EIATTR_EXIT_INSTR_OFFSETS
	.align		4
        /*11b0*/ 	.byte	0x04, 0x1c
        /*11b2*/ 	.short	(.L_49 - .L_48)


	//   ....[0]....
.L_48:
        /*11b4*/ 	.word	0x00003e30


	//   ....[1]....
        /*11b8*/ 	.word	0x00004330


	//   ....[2]....
        /*11bc*/ 	.word	0x00004390


	//   ....[3]....
        /*11c0*/ 	.word	0x000055c0


	//   ....[4]....
        /*11c4*/ 	.word	0x00006460


	//   ....[5]....
        /*11c8*/ 	.word	0x000064a0


	//   ....[6]....
        /*11cc*/ 	.word	0x00009a40


	//   ....[7]....
        /*11d0*/ 	.word	0x00009ac0


	//   ....[8]....
        /*11d4*/ 	.word	0x00009af0


	//   ....[9]....
        /*11d8*/ 	.word	0x00009b60


	//----- nvinfo : EIATTR_MAX_THREADS
	.align		4
.L_49:
        /*11dc*/ 	.byte	0x04, 0x05
        /*11de*/ 	.short	(.L_51 - .L_50)
.L_50:
        /*11e0*/ 	.word	0x00000100
        /*11e4*/ 	.word	0x00000001
        /*11e8*/ 	.word	0x00000001


	//----- nvinfo : EIATTR_CRS_STACK_SIZE
	.align		4
.L_51:
        /*11ec*/ 	.byte	0x04, 0x1e
        /*11ee*/ 	.short	(.L_53 - .L_52)
.L_52:
        /*11f0*/ 	.word	0x00000000


	//----- nvinfo : EIATTR_CBANK_PARAM_SIZE
	.align		4
.L_53:
        /*11f4*/ 	.byte	0x03, 0x19
        /*11f6*/ 	.short	0x0800


	//----- nvinfo : EIATTR_PARAM_CBANK
	.align		4
        /*11f8*/ 	.byte	0x04, 0x0a
        /*11fa*/ 	.short	(.L_55 - .L_54)
	.align		4
.L_54:
        /*11fc*/ 	.word	index@(.nv.constant0._ZN7cutlass13device_kernelINS_4gemm6kernel13GemmUniversalIN4cute5tupleIJiiiiEEENS1_10collective13CollectiveMmaINS1_35MainloopSm100TmaUmmaWarpSpecializedILi36ELi2ELi4ENS5_IJNS4_1CILi2EEENSA_ILi1EEESC_EEEEENS5_IJNSA_ILi256EEENSA_ILi96EEENSA_ILi16EEEEEENS_10bfloat16_tENS5_IJlSC_lEEESJ_SK_NS4_8TiledMMAINS4_8MMA_AtomIJNS4_26SM100_MMA_F16BF16_2x1SM_SSISJ_SJ_fLi256ELi96ELNS4_4UMMA5MajorE0ELSP_0ELNSO_7ScaleInE0ELSQ_0EEEEEENS4_6LayoutINS5_IJSC_SC_SC_EEENS5_IJNSA_ILi0EEESV_SV_EEEEENS5_IJNS4_10UnderscoreESY_SY_EEEEENS4_18SM100_TMA_2SM_LOADENS4_14ComposedLayoutINS4_7SwizzleILi1ELi4ELi3EEENS4_18smem_ptr_flag_bitsILi16EEENST_INS5_IJNSA_ILi8EEESH_EEENS5_IJSH_SC_EEEEEEEvNS4_8identityES11_S1B_vS1C_EENS_8epilogue10collective18CollectiveEpilogueINS1E_23Sm100TmaWarpSpecializedILi3ELi2ELi32ELb1ELb0EEEJNS5_IJNSA_ILi128EEESG_SH_EEENS5_IJNST_IS1J_SC_EENST_INSA_ILi32EEESC_EEEEESJ_SK_SJ_SK_NS1E_6fusion15FusionCallbacksIS1I_NS1P_17LinearCombinationISJ_fSJ_fLNS_15FloatRoundStyleE2EEES1K_S1O_JEEENS4_5SM1004TMEM4LOAD26SM100_TMEM_LOAD_32dp32b32xENS4_13SM90_TMA_LOADENS12_INS13_ILi2ELi4ELi3EEES16_NST_INS5_IJS17_S1M_EEENS5_IJS1M_SC_EEEEEEENS4_39AutoVectorizingCopyWithAssumedAlignmentILi128EEENS4_14SM90_TMA_STOREES24_S26_S26_EEEvvEEEEvNT_6ParamsE)
        /*1200*/ 	.short	0x0380
        /*1202*/ 	.short	0x0800


	//----- nvinfo : EIATTR_SW_WAR
	.align		4
.L_55:
        /*1204*/ 	.byte	0x04, 0x36
        /*1206*/ 	.short	(.L_57 - .L_56)
.L_56:
        /*1208*/ 	.word	0x00000008
.L_57:


//--------------------- .nv.callgraph             --------------------------
	.section	.nv.callgraph,"",@"SHT_CUDA_CALLGRAPH"
	.align	4
	.sectionentsize	8
	.align		4
        /*0000*/ 	.word	0x00000000
	.align		4
        /*0004*/ 	.word	0xffffffff
	.align		4
        /*0008*/ 	.word	index@(_ZN7cutlass13device_kernelINS_4gemm6kernel13GemmUniversalIN4cute5tupleIJiiiiEEENS1_10collective13CollectiveMmaINS1_35MainloopSm100TmaUmmaWarpSpecializedILi36ELi2ELi4ENS5_IJNS4_1CILi2EEENSA_ILi1EEESC_EEEEENS5_IJNSA_ILi256EEENSA_ILi96EEENSA_ILi16EEEEEENS_10bfloat16_tENS5_IJlSC_lEEESJ_SK_NS4_8TiledMMAINS4_8MMA_AtomIJNS4_26SM100_MMA_F16BF16_2x1SM_SSISJ_SJ_fLi256ELi96ELNS4_4UMMA5MajorE0ELSP_0ELNSO_7ScaleInE0ELSQ_0EEEEEENS4_6LayoutINS5_IJSC_SC_SC_EEENS5_IJNSA_ILi0EEESV_SV_EEEEENS5_IJNS4_10UnderscoreESY_SY_EEEEENS4_18SM100_TMA_2SM_LOADENS4_14ComposedLayoutINS4_7SwizzleILi1ELi4ELi3EEENS4_18smem_ptr_flag_bitsILi16EEENST_INS5_IJNSA_ILi8EEESH_EEENS5_IJSH_SC_EEEEEEEvNS4_8identityES11_S1B_vS1C_EENS_8epilogue10collective18CollectiveEpilogueINS1E_23Sm100TmaWarpSpecializedILi3ELi2ELi32ELb1ELb0EEEJNS5_IJNSA_ILi128EEESG_SH_EEENS5_IJNST_IS1J_SC_EENST_INSA_ILi32EEESC_EEEEESJ_SK_SJ_SK_NS1E_6fusion15FusionCallbacksIS1I_NS1P_17LinearCombinationISJ_fSJ_fLNS_15FloatRoundStyleE2EEES1K_S1O_JEEENS4_5SM1004TMEM4LOAD26SM100_TMEM_LOAD_32dp32b32xENS4_13SM90_TMA_LOADENS12_INS13_ILi2ELi4ELi3EEES16_NST_INS5_IJS17_S1M_EEENS5_IJS1M_SC_EEEEEEENS4_39AutoVectorizingCopyWithAssumedAlignmentILi128EEENS4_14SM90_TMA_STOREES24_S26_S26_EEEvvEEEEvNT_6ParamsE)
	.align		4
        /*000c*/ 	.word	index@(__assertfail)
	.align		4
        /*0010*/ 	.word	0x00000000
	.align		4
        /*0014*/ 	.word	0xfffffffe
	.align		4
        /*0018*/ 	.word	0x00000000
	.align		4
        /*001c*/ 	.word	0xfffffffd
	.align		4
        /*0020*/ 	.word	0x00000000
	.align		4
        /*0024*/ 	.word	0xfffffffc


//--------------------- .nv.constant4             --------------------------
	.section	.nv.constant4,"a",@progbits
	.align	8
	.align		8
.nv.constant4:
        /*0000*/ 	.dword	__assertfail
	.align		8
        /*0008*/ 	.dword	__unnamed_1
	.align		8
        /*0010*/ 	.dword	__unnamed_2
	.align		8
        /*0018*/ 	.dword	_ZN40_INTERNAL_2ef7ea52_4_k_cu_d41739d4_132684cuda3std3__45__cpo5beginE
	.align		8
        /*0020*/ 	.dword	_ZN40_INTERNAL_2ef7ea52_4_k_cu_d41739d4_132684cuda3std3__45__cpo3endE
	.align		8
        /*0028*/ 	.dword	_ZN40_INTERNAL_2ef7ea52_4_k_cu_d41739d4_132684cuda3std3__45__cpo6cbeginE
	.align		8
        /*0030*/ 	.dword	_ZN40_INTERNAL_2ef7ea52_4_k_cu_d41739d4_132684cuda3std3__45__cpo4cendE
	.align		8
        /*0038*/ 	.dword	_ZN40_INTERNAL_2ef7ea52_4_k_cu_d41739d4_132684cuda3std3__442_GLOBAL__N__2ef7ea52_4_k_cu_d41739d4_132686ignoreE
	.align		8
        /*0040*/ 	.dword	_ZN40_INTERNAL_2ef7ea52_4_k_cu_d41739d4_132684cuda3std3__419piecewise_constructE
	.align		8
        /*0048*/ 	.dword	_ZN40_INTERNAL_2ef7ea52_4_k_cu_d41739d4_132684cuda3std3__48in_placeE
	.align		8
        /*0050*/ 	.dword	_ZN40_INTERNAL_2ef7ea52_4_k_cu_d41739d4_132684cuda3std6ranges3__45__cpo4swapE
	.align		8
        /*0058*/ 	.dword	_ZN40_INTERNAL_2ef7ea52_4_k_cu_d41739d4_132684cuda3std6ranges3__45__cpo9iter_moveE
	.align		8
        /*0060*/ 	.dword	_ZN40_INTERNAL_2ef7ea52_4_k_cu_d41739d4_132684cute7productE
	.align		8
        /*0068*/ 	.dword	_ZN40_INTERNAL_2ef7ea52_4_k_cu_d41739d4_132684cute1_E
	.align		8
        /*0070*/ 	.dword	$str$25
	.align		8
        /*0078*/ 	.dword	$str$26
	.align		8
        /*0080*/ 	.dword	$str$27
	.align		8
        /*0088*/ 	.dword	$str$28


//--------------------- .text._ZN7cutlass13device_kernelINS_4gemm6kernel13GemmUniversalIN4cute5tupleIJiiiiEEENS1_10collective13CollectiveMmaINS1_35MainloopSm100TmaUmmaWarpSpecializedILi36ELi2ELi4ENS5_IJNS4_1CILi2EEENSA_ILi1EEESC_EEEEENS5_IJNSA_ILi256EEENSA_ILi96EEENSA_ILi16EEEEEENS_10bfloat16_tENS5_IJlSC_lEEESJ_SK_NS4_8TiledMMAINS4_8MMA_AtomIJNS4_26SM100_MMA_F16BF16_2x1SM_SSISJ_SJ_fLi256ELi96ELNS4_4UMMA5MajorE0ELSP_0ELNSO_7ScaleInE0ELSQ_0EEEEEENS4_6LayoutINS5_IJSC_SC_SC_EEENS5_IJNSA_ILi0EEESV_SV_EEEEENS5_IJNS4_10UnderscoreESY_SY_EEEEENS4_18SM100_TMA_2SM_LOADENS4_14ComposedLayoutINS4_7SwizzleILi1ELi4ELi3EEENS4_18smem_ptr_flag_bitsILi16EEENST_INS5_IJNSA_ILi8EEESH_EEENS5_IJSH_SC_EEEEEEEvNS4_8identityES11_S1B_vS1C_EENS_8epilogue10collective18CollectiveEpilogueINS1E_23Sm100TmaWarpSpecializedILi3ELi2ELi32ELb1ELb0EEEJNS5_IJNSA_ILi128EEESG_SH_EEENS5_IJNST_IS1J_SC_EENST_INSA_ILi32EEESC_EEEEESJ_SK_SJ_SK_NS1E_6fusion15FusionCallbacksIS1I_NS1P_17LinearCombinationISJ_fSJ_fLNS_15FloatRoundStyleE2EEES1K_S1O_JEEENS4_5SM1004TMEM4LOAD26SM100_TMEM_LOAD_32dp32b32xENS4_13SM90_TMA_LOADENS12_INS13_ILi2ELi4ELi3EEES16_NST_INS5_IJS17_S1M_EEENS5_IJS1M_SC_EEEEEEENS4_39AutoVectorizingCopyWithAssumedAlignmentILi128EEENS4_14SM90_TMA_STOREES24_S26_S26_EEEvvEEEEvNT_6ParamsE --------------------------
	.section	.text._ZN7cutlass13device_kernelINS_4gemm6kernel13GemmUniversalIN4cute5tupleIJiiiiEEENS1_10collective13CollectiveMmaINS1_35MainloopSm100TmaUmmaWarpSpecializedILi36ELi2ELi4ENS5_IJNS4_1CILi2EEENSA_ILi1EEESC_EEEEENS5_IJNSA_ILi256EEENSA_ILi96EEENSA_ILi16EEEEEENS_10bfloat16_tENS5_IJlSC_lEEESJ_SK_NS4_8TiledMMAINS4_8MMA_AtomIJNS4_26SM100_MMA_F16BF16_2x1SM_SSISJ_SJ_fLi256ELi96ELNS4_4UMMA5MajorE0ELSP_0ELNSO_7ScaleInE0ELSQ_0EEEEEENS4_6LayoutINS5_IJSC_SC_SC_EEENS5_IJNSA_ILi0EEESV_SV_EEEEENS5_IJNS4_10UnderscoreESY_SY_EEEEENS4_18SM100_TMA_2SM_LOADENS4_14ComposedLayoutINS4_7SwizzleILi1ELi4ELi3EEENS4_18smem_ptr_flag_bitsILi16EEENST_INS5_IJNSA_ILi8EEESH_EEENS5_IJSH_SC_EEEEEEEvNS4_8identityES11_S1B_vS1C_EENS_8epilogue10collective18CollectiveEpilogueINS1E_23Sm100TmaWarpSpecializedILi3ELi2ELi32ELb1ELb0EEEJNS5_IJNSA_ILi128EEESG_SH_EEENS5_IJNST_IS1J_SC_EENST_INSA_ILi32EEESC_EEEEESJ_SK_SJ_SK_NS1E_6fusion15FusionCallbacksIS1I_NS1P_17LinearCombinationISJ_fSJ_fLNS_15FloatRoundStyleE2EEES1K_S1O_JEEENS4_5SM1004TMEM4LOAD26SM100_TMEM_LOAD_32dp32b32xENS4_13SM90_TMA_LOADENS12_INS13_ILi2ELi4ELi3EEES16_NST_INS5_IJS17_S1M_EEENS5_IJS1M_SC_EEEEEEENS4_39AutoVectorizingCopyWithAssumedAlignmentILi128EEENS4_14SM90_TMA_STOREES24_S26_S26_EEEvvEEEEvNT_6ParamsE,"ax",@progbits
	.align	128
.text._ZN7cutlass13device_kernelINS_4gemm6kernel13GemmUniversalIN4cute5tupleIJiiiiEEENS1_10collective13CollectiveMmaINS1_35MainloopSm100TmaUmmaWarpSpecializedILi36ELi2ELi4ENS5_IJNS4_1CILi2EEENSA_ILi1EEESC_EEEEENS5_IJNSA_ILi256EEENSA_ILi96EEENSA_ILi16EEEEEENS_10bfloat16_tENS5_IJlSC_lEEESJ_SK_NS4_8TiledMMAINS4_8MMA_AtomIJNS4_26SM100_MMA_F16BF16_2x1SM_SSISJ_SJ_fLi256ELi96ELNS4_4UMMA5MajorE0ELSP_0ELNSO_7ScaleInE0ELSQ_0EEEEEENS4_6LayoutINS5_IJSC_SC_SC_EEENS5_IJNSA_ILi0EEESV_SV_EEEEENS5_IJNS4_10UnderscoreESY_SY_EEEEENS4_18SM100_TMA_2SM_LOADENS4_14ComposedLayoutINS4_7SwizzleILi1ELi4ELi3EEENS4_18smem_ptr_flag_bitsILi16EEENST_INS5_IJNSA_ILi8EEESH_EEENS5_IJSH_SC_EEEEEEEvNS4_8identityES11_S1B_vS1C_EENS_8epilogue10collective18CollectiveEpilogueINS1E_23Sm100TmaWarpSpecializedILi3ELi2ELi32ELb1ELb0EEEJNS5_IJNSA_ILi128EEESG_SH_EEENS5_IJNST_IS1J_SC_EENST_INSA_ILi32EEESC_EEEEESJ_SK_SJ_SK_NS1E_6fusion15FusionCallbacksIS1I_NS1P_17LinearCombinationISJ_fSJ_fLNS_15FloatRoundStyleE2EEES1K_S1O_JEEENS4_5SM1004TMEM4LOAD26SM100_TMEM_LOAD_32dp32b32xENS4_13SM90_TMA_LOADENS12_INS13_ILi2ELi4ELi3EEES16_NST_INS5_IJS17_S1M_EEENS5_IJS1M_SC_EEEEEEENS4_39AutoVectorizingCopyWithAssumedAlignmentILi128EEENS4_14SM90_TMA_STOREES24_S26_S26_EEEvvEEEEvNT_6ParamsE:
        .type           _ZN7cutlass13device_kernelINS_4gemm6kernel13GemmUniversalIN4cute5tupleIJiiiiEEENS1_10collective13CollectiveMmaINS1_35MainloopSm100TmaUmmaWarpSpecializedILi36ELi2ELi4ENS5_IJNS4_1CILi2EEENSA_ILi1EEESC_EEEEENS5_IJNSA_ILi256EEENSA_ILi96EEENSA_ILi16EEEEEENS_10bfloat16_tENS5_IJlSC_lEEESJ_SK_NS4_8TiledMMAINS4_8MMA_AtomIJNS4_26SM100_MMA_F16BF16_2x1SM_SSISJ_SJ_fLi256ELi96ELNS4_4UMMA5MajorE0ELSP_0ELNSO_7ScaleInE0ELSQ_0EEEEEENS4_6LayoutINS5_IJSC_SC_SC_EEENS5_IJNSA_ILi0EEESV_SV_EEEEENS5_IJNS4_10UnderscoreESY_SY_EEEEENS4_18SM100_TMA_2SM_LOADENS4_14ComposedLayoutINS4_7SwizzleILi1ELi4ELi3EEENS4_18smem_ptr_flag_bitsILi16EEENST_INS5_IJNSA_ILi8EEESH_EEENS5_IJSH_SC_EEEEEEEvNS4_8identityES11_S1B_vS1C_EENS_8epilogue10collective18CollectiveEpilogueINS1E_23Sm100TmaWarpSpecializedILi3ELi2ELi32ELb1ELb0EEEJNS5_IJNSA_ILi128EEESG_SH_EEENS5_IJNST_IS1J_SC_EENST_INSA_ILi32EEESC_EEEEESJ_SK_SJ_SK_NS1E_6fusion15FusionCallbacksIS1I_NS1P_17LinearCombinationISJ_fSJ_fLNS_15FloatRoundStyleE2EEES1K_S1O_JEEENS4_5SM1004TMEM4LOAD26SM100_TMEM_LOAD_32dp32b32xENS4_13SM90_TMA_LOADENS12_INS13_ILi2ELi4ELi3EEES16_NST_INS5_IJS17_S1M_EEENS5_IJS1M_SC_EEEEEEENS4_39AutoVectorizingCopyWithAssumedAlignmentILi128EEENS4_14SM90_TMA_STOREES24_S26_S26_EEEvvEEEEvNT_6ParamsE,@function
        .size           _ZN7cutlass13device_kernelINS_4gemm6kernel13GemmUniversalIN4cute5tupleIJiiiiEEENS1_10collective13CollectiveMmaINS1_35MainloopSm100TmaUmmaWarpSpecializedILi36ELi2ELi4ENS5_IJNS4_1CILi2EEENSA_ILi1EEESC_EEEEENS5_IJNSA_ILi256EEENSA_ILi96EEENSA_ILi16EEEEEENS_10bfloat16_tENS5_IJlSC_lEEESJ_SK_NS4_8TiledMMAINS4_8MMA_AtomIJNS4_26SM100_MMA_F16BF16_2x1SM_SSISJ_SJ_fLi256ELi96ELNS4_4UMMA5MajorE0ELSP_0ELNSO_7ScaleInE0ELSQ_0EEEEEENS4_6LayoutINS5_IJSC_SC_SC_EEENS5_IJNSA_ILi0EEESV_SV_EEEEENS5_IJNS4_10UnderscoreESY_SY_EEEEENS4_18SM100_TMA_2SM_LOADENS4_14ComposedLayoutINS4_7SwizzleILi1ELi4ELi3EEENS4_18smem_ptr_flag_bitsILi16EEENST_INS5_IJNSA_ILi8EEESH_EEENS5_IJSH_SC_EEEEEEEvNS4_8identityES11_S1B_vS1C_EENS_8epilogue10collective18CollectiveEpilogueINS1E_23Sm100TmaWarpSpecializedILi3ELi2ELi32ELb1ELb0EEEJNS5_IJNSA_ILi128EEESG_SH_EEENS5_IJNST_IS1J_SC_EENST_INSA_ILi32EEESC_EEEEESJ_SK_SJ_SK_NS1E_6fusion15FusionCallbacksIS1I_NS1P_17LinearCombinationISJ_fSJ_fLNS_15FloatRoundStyleE2EEES1K_S1O_JEEENS4_5SM1004TMEM4LOAD26SM100_TMEM_LOAD_32dp32b32xENS4_13SM90_TMA_LOADENS12_INS13_ILi2ELi4ELi3EEES16_NST_INS5_IJS17_S1M_EEENS5_IJS1M_SC_EEEEEEENS4_39AutoVectorizingCopyWithAssumedAlignmentILi128EEENS4_14SM90_TMA_STOREES24_S26_S26_EEEvvEEEEvNT_6ParamsE,(.L_x_281 - _ZN7cutlass13device_kernelINS_4gemm6kernel13GemmUniversalIN4cute5tupleIJiiiiEEENS1_10collective13CollectiveMmaINS1_35MainloopSm100TmaUmmaWarpSpecializedILi36ELi2ELi4ENS5_IJNS4_1CILi2EEENSA_ILi1EEESC_EEEEENS5_IJNSA_ILi256EEENSA_ILi96EEENSA_ILi16EEEEEENS_10bfloat16_tENS5_IJlSC_lEEESJ_SK_NS4_8TiledMMAINS4_8MMA_AtomIJNS4_26SM100_MMA_F16BF16_2x1SM_SSISJ_SJ_fLi256ELi96ELNS4_4UMMA5MajorE0ELSP_0ELNSO_7ScaleInE0ELSQ_0EEEEEENS4_6LayoutINS5_IJSC_SC_SC_EEENS5_IJNSA_ILi0EEESV_SV_EEEEENS5_IJNS4_10UnderscoreESY_SY_EEEEENS4_18SM100_TMA_2SM_LOADENS4_14ComposedLayoutINS4_7SwizzleILi1ELi4ELi3EEENS4_18smem_ptr_flag_bitsILi16EEENST_INS5_IJNSA_ILi8EEESH_EEENS5_IJSH_SC_EEEEEEEvNS4_8identityES11_S1B_vS1C_EENS_8epilogue10collective18CollectiveEpilogueINS1E_23Sm100TmaWarpSpecializedILi3ELi2ELi32ELb1ELb0EEEJNS5_IJNSA_ILi128EEESG_SH_EEENS5_IJNST_IS1J_SC_EENST_INSA_ILi32EEESC_EEEEESJ_SK_SJ_SK_NS1E_6fusion15FusionCallbacksIS1I_NS1P_17LinearCombinationISJ_fSJ_fLNS_15FloatRoundStyleE2EEES1K_S1O_JEEENS4_5SM1004TMEM4LOAD26SM100_TMEM_LOAD_32dp32b32xENS4_13SM90_TMA_LOADENS12_INS13_ILi2ELi4ELi3EEES16_NST_INS5_IJS17_S1M_EEENS5_IJS1M_SC_EEEEEEENS4_39AutoVectorizingCopyWithAssumedAlignmentILi128EEENS4_14SM90_TMA_STOREES24_S26_S26_EEEvvEEEEvNT_6ParamsE)
        .other          _ZN7cutlass13device_kernelINS_4gemm6kernel13GemmUniversalIN4cute5tupleIJiiiiEEENS1_10collective13CollectiveMmaINS1_35MainloopSm100TmaUmmaWarpSpecializedILi36ELi2ELi4ENS5_IJNS4_1CILi2EEENSA_ILi1EEESC_EEEEENS5_IJNSA_ILi256EEENSA_ILi96EEENSA_ILi16EEEEEENS_10bfloat16_tENS5_IJlSC_lEEESJ_SK_NS4_8TiledMMAINS4_8MMA_AtomIJNS4_26SM100_MMA_F16BF16_2x1SM_SSISJ_SJ_fLi256ELi96ELNS4_4UMMA5MajorE0ELSP_0ELNSO_7ScaleInE0ELSQ_0EEEEEENS4_6LayoutINS5_IJSC_SC_SC_EEENS5_IJNSA_ILi0EEESV_SV_EEEEENS5_IJNS4_10UnderscoreESY_SY_EEEEENS4_18SM100_TMA_2SM_LOADENS4_14ComposedLayoutINS4_7SwizzleILi1ELi4ELi3EEENS4_18smem_ptr_flag_bitsILi16EEENST_INS5_IJNSA_ILi8EEESH_EEENS5_IJSH_SC_EEEEEEEvNS4_8identityES11_S1B_vS1C_EENS_8epilogue10collective18CollectiveEpilogueINS1E_23Sm100TmaWarpSpecializedILi3ELi2ELi32ELb1ELb0EEEJNS5_IJNSA_ILi128EEESG_SH_EEENS5_IJNST_IS1J_SC_EENST_INSA_ILi32EEESC_EEEEESJ_SK_SJ_SK_NS1E_6fusion15FusionCallbacksIS1I_NS1P_17LinearCombinationISJ_fSJ_fLNS_15FloatRoundStyleE2EEES1K_S1O_JEEENS4_5SM1004TMEM4LOAD26SM100_TMEM_LOAD_32dp32b32xENS4_13SM90_TMA_LOADENS12_INS13_ILi2ELi4ELi3EEES16_NST_INS5_IJS17_S1M_EEENS5_IJS1M_SC_EEEEEEENS4_39AutoVectorizingCopyWithAssumedAlignmentILi128EEENS4_14SM90_TMA_STOREES24_S26_S26_EEEvvEEEEvNT_6ParamsE,@"STO_CUDA_ENTRY STV_DEFAULT"
_ZN7cutlass13device_kernelINS_4gemm6kernel13GemmUniversalIN4cute5tupleIJiiiiEEENS1_10collective13CollectiveMmaINS1_35MainloopSm100TmaUmmaWarpSpecializedILi36ELi2ELi4ENS5_IJNS4_1CILi2EEENSA_ILi1EEESC_EEEEENS5_IJNSA_ILi256EEENSA_ILi96EEENSA_ILi16EEEEEENS_10bfloat16_tENS5_IJlSC_lEEESJ_SK_NS4_8TiledMMAINS4_8MMA_AtomIJNS4_26SM100_MMA_F16BF16_2x1SM_SSISJ_SJ_fLi256ELi96ELNS4_4UMMA5MajorE0ELSP_0ELNSO_7ScaleInE0ELSQ_0EEEEEENS4_6LayoutINS5_IJSC_SC_SC_EEENS5_IJNSA_ILi0EEESV_SV_EEEEENS5_IJNS4_10UnderscoreESY_SY_EEEEENS4_18SM100_TMA_2SM_LOADENS4_14ComposedLayoutINS4_7SwizzleILi1ELi4ELi3EEENS4_18smem_ptr_flag_bitsILi16EEENST_INS5_IJNSA_ILi8EEESH_EEENS5_IJSH_SC_EEEEEEEvNS4_8identityES11_S1B_vS1C_EENS_8epilogue10collective18CollectiveEpilogueINS1E_23Sm100TmaWarpSpecializedILi3ELi2ELi32ELb1ELb0EEEJNS5_IJNSA_ILi128EEESG_SH_EEENS5_IJNST_IS1J_SC_EENST_INSA_ILi32EEESC_EEEEESJ_SK_SJ_SK_NS1E_6fusion15FusionCallbacksIS1I_NS1P_17LinearCombinationISJ_fSJ_fLNS_15FloatRoundStyleE2EEES1K_S1O_JEEENS4_5SM1004TMEM4LOAD26SM100_TMEM_LOAD_32dp32b32xENS4_13SM90_TMA_LOADENS12_INS13_ILi2ELi4ELi3EEES16_NST_INS5_IJS17_S1M_EEENS5_IJS1M_SC_EEEEEEENS4_39AutoVectorizingCopyWithAssumedAlignmentILi128EEENS4_14SM90_TMA_STOREES24_S26_S26_EEEvvEEEEvNT_6ParamsE:
[----:B------:R-:W1:Y:S01]  /*0000*/  LDC R1, c[0x0][0x37c] ;  /* 0x0000df00ff017b82 */ /* 0x000e620000000800 */
[----:B------:R-:W2:Y:S01]  /*0010*/  S2R R105, SR_TID.X ;  /* 0x0000000000697919 */ /* 0x000ea20000002100 */
[----:B------:R-:W3:Y:S06]  /*0020*/  LDCU.64 UR4, c[0x0][0x890] ;  /* 0x00011200ff0477ac */ /* 0x000eec0008000a00 */
[----:B------:R-:W4:Y:S01]  /*0030*/  S2UR UR37, SR_CgaCtaId ;  /* 0x00000000002579c3 */ /* 0x000f220000008800 */
[----:B------:R-:W-:Y:S02]  /*0040*/  PRMT R92, RZ, 0x7610, R92 ;  /* 0x00007610ff5c7816 */ /* 0x000fe4000000005c */
[----:B------:R-:W-:Y:S01]  /*0050*/  ELECT P1, URZ, PT ;  /* 0x0000000000ff782f */ /* 0x000fe20003820000 */
[----:B------:R-:W1:Y:S01]  /*0060*/  LDCU.64 UR46, c[0x0][0x358] ;  /* 0x00006b00ff2e77ac */ /* 0x000e620008000a00 */
[----:B---3--:R-:W-:-:S04]  /*0070*/  UISETP.NE.U32.AND UP0, UPT, UR4, URZ, UPT ;  /* 0x000000ff0400728c */ /* 0x008fc8000bf05070 */
[----:B------:R-:W-:Y:S02]  /*0080*/  UISETP.NE.AND.EX UP0, UPT, UR5, URZ, UPT, UP0 ;  /* 0x000000ff0500728c */ /* 0x000fe4000bf05300 */
[----:B----4-:R-:W-:Y:S02]  /*0090*/  ULOP3.LUT UR9, UR37, 0x1, URZ, 0xc0, !UPT ;  /* 0x0000000125097892 */ /* 0x010fe4000f8ec0ff */
[----:B------:R-:W-:Y:S01]  /*00a0*/  ULOP3.LUT UR8, UR37, 0x1, URZ, 0x3c, !UPT ;  /* 0x0000000125087892 */ /* 0x000fe2000f8e3cff */
[----:B--2---:R-:W-:-:S05]  /*00b0*/  SHF.R.U32.HI R96, RZ, 0x5, R105 ;  /* 0x00000005ff607819 */ /* 0x004fca0000011669 */
[----:B------:R-:W2:Y:S02]  /*00c0*/  SHFL.IDX PT, R0, R96, RZ, 0x1f ;  /* 0x00001fff60007589 */ /* 0x000ea400000e0000 */
[----:B--2---:R-:W-:Y:S01]  /*00d0*/  R2UR UR10, R0 ;  /* 0x00000000000a72ca */ /* 0x004fe200000e0000 */
[----:B-1----:R-:W-:-:S14]  /*00e0*/  BRA.U UP0, `(.L_x_0) ;  /* 0x00000001002c7547 */ /* 0x002fdc000b800000 */
[----:B------:R-:W1:Y:S02]  /*00f0*/  LDCU.64 UR6, c[0x0][0x888] ;  /* 0x00011100ff0677ac */ /* 0x000e640008000a00 */
[----:B-1----:R-:W-:-:S04]  /*0100*/  UISETP.NE.U32.AND UP0, UPT, UR6, URZ, UPT ;  /* 0x000000ff0600728c */ /* 0x002fc8000bf05070 */
[----:B------:R-:W-:-:S09]  /*0110*/  UISETP.NE.AND.EX UP0, UPT, UR7, URZ, UPT, UP0 ;  /* 0x000000ff0700728c */ /* 0x000fd2000bf05300 */
[----:B------:R-:W-:Y:S05]  /*0120*/  BRA.U !UP0, `(.L_x_1) ;  /* 0x0000000108107547 */ /* 0x000fea000b800000 */
[----:B------:R-:W1:Y:S02]  /*0130*/  LDC.64 R2, c[0x0][0x888] ;  /* 0x00022200ff027b82 */ /* 0x000e640000000a00 */
[----:B-1----:R1:W5:Y:S01]  /*0140*/  LDG.E R49, desc[UR46][R2.64] ;  /* 0x0000002e02317981 */ /* 0x002362000c1e1900 */
[----:B------:R-:W-:Y:S01]  /*0150*/  HFMA2 R92, -RZ, RZ, 0, 5.9604644775390625e-08 ;  /* 0x00000001ff5c7431 */ /* 0x000fe200000001ff */
[----:B------:R-:W-:Y:S05]  /*0160*/  BRA `(.L_x_0) ;  /* 0x00000000000c7947 */ /* 0x000fea0003800000 */
.L_x_1:
[----:B------:R-:W1:Y:S01]  /*0170*/  LDCU UR6, c[0x0][0x880] ;  /* 0x00011000ff0677ac */ /* 0x000e620008000800 */
[----:B------:R-:W-:Y:S01]  /*0180*/  HFMA2 R92, -RZ, RZ, 0, 5.9604644775390625e-08 ;  /* 0x00000001ff5c7431 */ /* 0x000fe200000001ff */
[----:B-1----:R-:W-:-:S07]  /*0190*/  MOV R49, UR6 ;  /* 0x0000000600317c02 */ /* 0x002fce0008000f00 */
.L_x_0:
[----:B------:R-:W2:Y:S02]  /*01a0*/  LDCU.64 UR6, c[0x0][0x8b0] ;  /* 0x00011600ff0677ac */ /* 0x000ea40008000a00 */
[----:B--2---:R-:W-:-:S04]  /*01b0*/  UISETP.NE.U32.AND UP0, UPT, UR6, URZ, UPT ;  /* 0x000000ff0600728c */ /* 0x004fc8000bf05070 */
[----:B------:R-:W-:-:S09]  /*01c0*/  UISETP.NE.AND.EX UP0, UPT, UR7, URZ, UPT, UP0 ;  /* 0x000000ff0700728c */ /* 0x000fd2000bf05300 */
[----:B------:R-:W-:Y:S05]  /*01d0*/  BRA.U UP0, `(.L_x_2) ;  /* 0x0000000100247547 */ /* 0x000fea000b800000 */
[----:B------:R-:W2:Y:S02]  /*01e0*/  LDCU.64 UR6, c[0x0][0x8a8] ;  /* 0x00011500ff0677ac */ /* 0x000ea40008000a00 */
[----:B--2---:R-:W-:-:S04]  /*01f0*/  UISETP.NE.U32.AND UP0, UPT, UR6, URZ, UPT ;  /* 0x000000ff0600728c */ /* 0x004fc8000bf05070 */
[----:B------:R-:W-:-:S09]  /*0200*/  UISETP.NE.AND.EX UP0, UPT, UR7, URZ, UPT, UP0 ;  /* 0x000000ff0700728c */ /* 0x000fd2000bf05300 */
[----:B------:R-:W-:Y:S05]  /*0210*/  BRA.U !UP0, `(.L_x_3) ;  /* 0x00000001080c7547 */ /* 0x000fea000b800000 */
[----:B------:R-:W2:Y:S02]  /*0220*/  LDC.64 R46, c[0x0][0x8a8] ;  /* 0x00022a00ff2e7b82 */ /* 0x000ea40000000a00 */
[----:B--2---:R2:W5:Y:S01]  /*0230*/  LDG.E R46, desc[UR46][R46.64] ;  /* 0x0000002e2e2e7981 */ /* 0x004562000c1e1900 */
[----:B------:R-:W-:Y:S05]  /*0240*/  BRA `(.L_x_2) ;  /* 0x0000000000087947 */ /* 0x000fea0003800000 */
.L_x_3:
[----:B------:R-:W2:Y:S02]  /*0250*/  LDCU UR6, c[0x0][0x8a0] ;  /* 0x00011400ff0677ac */ /* 0x000ea40008000800 */
[----:B--2---:R-:W-:Y:S02]  /*0260*/  MOV R46, UR6 ;  /* 0x00000006002e7c02 */ /* 0x004fe40008000f00 */
.L_x_2:
[----:B------:R-:W-:Y:S01]  /*0270*/  IMAD.U32 R0, RZ, RZ, UR10 ;  /* 0x0000000aff007e24 */ /* 0x000fe2000f8e00ff */
[----:B------:R-:W-:Y:S04]  /*0280*/  BSSY.RECONVERGENT B0, `(.L_x_4) ;  /* 0x000000c000007945 */ /* 0x000fe80003800200 */
[C---:B------:R-:W-:Y:S02]  /*0290*/  ISETP.NE.OR P2, PT, R0.reuse, 0x1, !P1 ;  /* 0x000000010000780c */ /* 0x040fe40004f45670 */
[----:B------:R-:W-:-:S11]  /*02a0*/  ISETP.NE.OR P0, PT, R0, 0x3, !P1 ;  /* 0x000000030000780c */ /* 0x000fd60004f05670 */
[----:B------:R-:W-:Y:S05]  /*02b0*/  @P2 BRA `(.L_x_5) ;  /* 0x0000000000202947 */ /* 0x000fea0003800000 */
[----:B------:R-:W3:Y:S02]  /*02c0*/  LDCU.64 UR6, c[0x0][0x348] ;  /* 0x00006900ff0677ac */ /* 0x000ee40008000a00 */
[----:B---3--:R-:W-:Y:S02]  /*02d0*/  UIADD3 UR12, UP1, UPT, UR6, 0x80, URZ ;  /* 0x00000080060c7890 */ /* 0x008fe4000ff3e0ff */
[----:B------:R-:W-:Y:S02]  /*02e0*/  UIADD3 UR6, UP0, UPT, UR6, 0x180, URZ ;  /* 0x0000018006067890 */ /* 0x000fe4000ff1e0ff */
[----:B------:R-:W-:Y:S02]  /*02f0*/  UIADD3.X UR13, UPT, UPT, URZ, UR7, URZ, UP1, !UPT ;  /* 0x00000007ff0d7290 */ /* 0x000fe40008ffe4ff */
[----:B------:R-:W-:-:S07]  /*0300*/  UIADD3.X UR7, UPT, UPT, URZ, UR7, URZ, UP0, !UPT ;  /* 0x00000007ff077290 */ /* 0x000fce00087fe4ff */
[----:B------:R3:W-:Y:S02]  /*0310*/  UTMACCTL.PF [UR12] ;  /* 0x000000000c0079b9 */ /* 0x0007e40008040000 */
[----:B------:R3:W-:Y:S02]  /*0320*/  UTMACCTL.PF [UR6] ;  /* 0x00000000060079b9 */ /* 0x0007e40008040000 */
[----:B---3--:R-:W-:Y:S01]  /*0330*/  NOP ;  /* 0x0000000000007918 */ /* 0x008fe20000000000 */
.L_x_5:
[----:B------:R-:W-:Y:S05]  /*0340*/  BSYNC.RECONVERGENT B0 ;  /* 0x0000000000007941 */ /* 0x000fea0003800200 */
.L_x_4:
[----:B------:R-:W-:Y:S04]  /*0350*/  BSSY.RECONVERGENT B0, `(.L_x_6) ;  /* 0x000000a000007945 */ /* 0x000fe80003800200 */
        /* <DEDUP_REMOVED lines=9> */
.L_x_7:
[----:B------:R-:W-:Y:S05]  /*03f0*/  BSYNC.RECONVERGENT B0 ;  /* 0x0000000000007941 */ /* 0x000fea0003800200 */
.L_x_6:
[----:B------:R-:W3:Y:S01]  /*0400*/  LDCU.64 UR6, c[0x0][0x888] ;  /* 0x00011100ff0677ac */ /* 0x000ee20008000a00 */
[----:B------:R-:W-:Y:S02]  /*0410*/  UISETP.EQ.U32.AND UP1, UPT, UR4, URZ, UPT ;  /* 0x000000ff0400728c */ /* 0x000fe4000bf22070 */
[----:B------:R-:W-:Y:S02]  /*0420*/  UPLOP3.LUT UP5, UPT, UPT, UPT, UPT, 0x80, 0x8 ;  /* 0x000000000008789c */ /* 0x000fe40003faf070 */
[----:B---3--:R-:W-:-:S04]  /*0430*/  UISETP.NE.U32.AND UP0, UPT, UR6, URZ, UPT ;  /* 0x000000ff0600728c */ /* 0x008fc8000bf05070 */
[----:B------:R-:W-:-:S04]  /*0440*/  UISETP.NE.AND.EX UP0, UPT, UR7, URZ, UPT, UP0 ;  /* 0x000000ff0700728c */ /* 0x000fc8000bf05300 */
[----:B------:R-:W-:-:S04]  /*0450*/  UISETP.EQ.OR.EX UP2, UPT, UR5, URZ, !UP0, UP1 ;  /* 0x000000ff0500728c */ /* 0x000fc8000c742710 */
[----:B------:R-:W-:-:S05]  /*0460*/  UP2UR UR51, UPR, URZ, 0x4 ;  /* 0x00000004ff337883 */ /* 0x000fca0008000000 */
[----:B------:R-:W-:Y:S07]  /*0470*/  BRA.U !UP2, `(.L_x_8) ;  /* 0x000000010a207547 */ /* 0x000fee000b800000 */
[----:B------:R-:W-:Y:S01]  /*0480*/  UISETP.NE.U32.AND UP2, UPT, UR4, URZ, UPT ;  /* 0x000000ff0400728c */ /* 0x000fe2000bf45070 */
[----:B-----5:R-:W-:Y:S01]  /*0490*/  FSETP.NEU.AND P0, PT, R49, RZ, PT ;  /* 0x000000ff3100720b */ /* 0x020fe20003f0d000 */
[----:B------:R-:W-:Y:S02]  /*04a0*/  USEL UR4, URZ, 0xffffffff, UP0 ;  /* 0xffffffffff047887 */ /* 0x000fe40008000000 */
[----:B------:R-:W-:-:S10]  /*04b0*/  UISETP.NE.AND.EX UP2, UPT, UR5, URZ, UPT, UP2 ;  /* 0x000000ff0500728c */ /* 0x000fd4000bf45320 */
[----:B------:R-:W-:Y:S01]  /*04c0*/  VOTEU.ANY UP1, P0 ;  /* 0x0000000000ff7886 */ /* 0x000fe20000020100 */
[----:B------:R-:W-:-:S04]  /*04d0*/  @!UP2 USEL UR4, URZ, 0xffffffff, UP1 ;  /* 0xffffffffff04a887 */ /* 0x000fc80008800000 */
[----:B------:R-:W-:-:S04]  /*04e0*/  ULOP3.LUT UR4, UR4, 0x1, URZ, 0xc0, !UPT ;  /* 0x0000000104047892 */ /* 0x000fc8000f8ec0ff */
[----:B------:R-:W-:-:S11]  /*04f0*/  UISETP.NE.U32.AND UP5, UPT, UR4, 0x1, UPT ;  /* 0x000000010400788c */ /* 0x000fd6000bfa5070 */
.L_x_8:
[----:B------:R-:W3:Y:S01]  /*0500*/  SHFL.IDX PT, R0, R96, RZ, 0x1f ;  /* 0x00001fff60007589 */ /* 0x000ee200000e0000 */
[----:B------:R-:W-:-:S04]  /*0510*/  UISETP.NE.AND UP1, UPT, UR10, 0x2, UPT ;  /* 0x000000020a00788c */ /* 0x000fc8000bf25270 */
[----:B------:R-:W-:Y:S02]  /*0520*/  UISETP.EQ.AND UP2, UPT, UR9, URZ, !UP1 ;  /* 0x000000ff0900728c */ /* 0x000fe4000cf42270 */
[----:B------:R-:W-:-:S04]  /*0530*/  USEL UR14, URZ, 0x1, UP1 ;  /* 0x00000001ff0e7887 */ /* 0x000fc80008800000 */
[----:B------:R-:W-:Y:S02]  /*0540*/  PLOP3.LUT P5, PT, P1, PT, UP2, 0x80, 0x8 ;  /* 0x000000000008781c */ /* 0x000fe40000faf028 */
[----:B---3--:R-:W-:-:S13]  /*0550*/  ISETP.NE.AND P0, PT, R0, RZ, PT ;  /* 0x000000ff0000720c */ /* 0x008fda0003f05270 */
[----:B------:R-:W-:Y:S05]  /*0560*/  @P0 BRA `(.L_x_9) ;  /* 0x0000000400500947 */ /* 0x000fea0003800000 */
[----:B------:R-:W-:Y:S01]  /*0570*/  ELECT P0, URZ, PT ;  /* 0x0000000000ff782f */ /* 0x000fe20003800000 */
[----:B------:R-:W-:-:S12]  /*0580*/  BSSY.RECONVERGENT B0, `(.L_x_9) ;  /* 0x0000052000007945 */ /* 0x000fd80003800200 */
[----:B------:R-:W-:Y:S05]  /*0590*/  @!P0 BRA `(.L_x_10) ;  /* 0x0000000400408947 */ /* 0x000fea0003800000 */
[----:B------:R-:W-:Y:S01]  /*05a0*/  UMOV UR5, 0x400 ;  /* 0x0000040000057882 */ /* 0x000fe20000000000 */
[----:B------:R-:W-:Y:S01]  /*05b0*/  UMOV UR4, 0x1 ;  /* 0x0000000100047882 */ /* 0x000fe20000000000 */
[----:B------:R-:W-:Y:S02]  /*05c0*/  ULEA UR5, UR37, UR5, 0x18 ;  /* 0x0000000525057291 */ /* 0x000fe4000f8ec0ff */
[----:B------:R-:W-:-:S04]  /*05d0*/  UIADD3 UR6, UPT, UPT, -UR4, 0x100000, URZ ;  /* 0x0010000004067890 */ /* 0x000fc8000fffe1ff */
[----:B------:R-:W-:Y:S02]  /*05e0*/  USHF.L.U32 UR7, UR6, 0xb, URZ ;  /* 0x0000000b06077899 */ /* 0x000fe400080006ff */
[----:B------:R-:W-:Y:S01]  /*05f0*/  USHF.L.U32 UR6, UR6, 0x1, URZ ;  /* 0x0000000106067899 */ /* 0x000fe200080006ff */
[----:B------:R-:W3:Y:S11]  /*0600*/  FENCE.VIEW.ASYNC.S ;  /* 0x00000000000073c6 */ /* 0x000ef60000000000 */
[----:B---3--:R3:W4:Y:S01]  /*0610*/  SYNCS.EXCH.64 URZ, [UR5], UR6 ;  /* 0x0000000605ff75b2 */ /* 0x0087220008000100 */
[----:B------:R3:W1:Y:S01]  /*0620*/  SYNCS.EXCH.64 URZ, [UR5+0x120], UR6 ;  /* 0x0001200605ff75b2 */ /* 0x0006620008000100 */
        /* <DEDUP_REMOVED lines=69> */
[----:B------:R3:W1:Y:S02]  /*0a80*/  SYNCS.EXCH.64 URZ, [UR5+0x238], UR6 ;  /* 0x0002380605ff75b2 */ /* 0x0006640008000100 */
[----:B---34-:R-:W-:Y:S01]  /*0a90*/  NOP ;  /* 0x0000000000007918 */ /* 0x018fe20000000000 */
.L_x_10:
[----:B------:R-:W-:Y:S05]  /*0aa0*/  BSYNC.RECONVERGENT B0 ;  /* 0x0000000000007941 */ /* 0x000fea0003800200 */
.L_x_9:
[----:B------:R-:W3:Y:S01]  /*0ab0*/  SHFL.IDX PT, R0, R96, RZ, 0x1f ;  /* 0x00001fff60007589 */ /* 0x000ee200000e0000 */
[----:B------:R-:W-:Y:S01]  /*0ac0*/  NOP ;  /* 0x0000000000007918 */ /* 0x000fe20000000000 */
[----:B---3--:R-:W-:-:S13]  /*0ad0*/  ISETP.NE.AND P0, PT, R0, 0x1, PT ;  /* 0x000000010000780c */ /* 0x008fda0003f05270 */
[----:B------:R-:W-:Y:S05]  /*0ae0*/  @P0 BRA `(.L_x_11) ;  /* 0x00000000004c0947 */ /* 0x000fea0003800000 */
[----:B------:R-:W-:Y:S01]  /*0af0*/  UMOV UR6, 0x400 ;  /* 0x0000040000067882 */ /* 0x000fe20000000000 */
[----:B------:R-:W-:Y:S01]  /*0b00*/  UMOV UR5, 0x20 ;  /* 0x0000002000057882 */ /* 0x000fe20000000000 */
[----:B------:R-:W-:Y:S01]  /*0b10*/  UMOV UR4, 0x80 ;  /* 0x0000008000047882 */ /* 0x000fe20000000000 */
[----:B------:R-:W-:Y:S02]  /*0b20*/  ULEA UR6, UR37, UR6, 0x18 ;  /* 0x0000000625067291 */ /* 0x000fe4000f8ec0ff */
[----:B------:R-:W-:-:S04]  /*0b30*/  UIADD3 UR12, UPT, UPT, -UR5, 0x100000, URZ ;  /* 0x00100000050c7890 */ /* 0x000fc8000fffe1ff */
[----:B------:R-:W-:Y:S02]  /*0b40*/  USHF.L.U32 UR13, UR12, 0xb, URZ ;  /* 0x0000000b0c0d7899 */ /* 0x000fe400080006ff */
[----:B------:R-:W-:Y:S02]  /*0b50*/  USHF.L.U32 UR12, UR12, 0x1, URZ ;  /* 0x000000010c0c7899 */ /* 0x000fe400080006ff */
[----:B------:R-:W-:-:S04]  /*0b60*/  UIADD3 UR4, UPT, UPT, -UR4, 0x100000, URZ ;  /* 0x0010000004047890 */ /* 0x000fc8000fffe1ff */
[----:B------:R-:W-:Y:S02]  /*0b70*/  USHF.L.U32 UR5, UR4, 0xb, URZ ;  /* 0x0000000b04057899 */ /* 0x000fe400080006ff */
[----:B------:R-:W-:Y:S01]  /*0b80*/  USHF.L.U32 UR4, UR4, 0x1, URZ ;  /* 0x0000000104047899 */ /* 0x000fe200080006ff */
[----:B------:R-:W-:Y:S01]  /*0b90*/  ELECT P0, URZ, PT ;  /* 0x0000000000ff782f */ /* 0x000fe20003800000 */
[----:B------:R-:W3:Y:S02]  /*0ba0*/  FENCE.VIEW.ASYNC.S ;  /* 0x00000000000073c6 */ /* 0x000ee40000000000 */
[----:B---3--:R3:W4:Y:S08]  /*0bb0*/  SYNCS.EXCH.64 URZ, [UR6+0x240], UR12 ;  /* 0x0002400c06ff75b2 */ /* 0x0087300008000100 */
[----:B------:R3:W1:Y:S01]  /*0bc0*/  SYNCS.EXCH.64 URZ, [UR6+0x258], UR4 ;  /* 0x0002580406ff75b2 */ /* 0x0006620008000100 */
[----:B------:R3:W1:Y:S01]  /*0bd0*/  SYNCS.EXCH.64 URZ, [UR6+0x248], UR12 ;  /* 0x0002480c06ff75b2 */ /* 0x0006620008000100 */
[----:B------:R3:W1:Y:S01]  /*0be0*/  SYNCS.EXCH.64 URZ, [UR6+0x260], UR4 ;  /* 0x0002600406ff75b2 */ /* 0x0006620008000100 */
[----:B------:R3:W1:Y:S01]  /*0bf0*/  SYNCS.EXCH.64 URZ, [UR6+0x250], UR12 ;  /* 0x0002500c06ff75b2 */ /* 0x0006620008000100 */
[----:B------:R3:W1:Y:S01]  /*0c00*/  SYNCS.EXCH.64 URZ, [UR6+0x268], UR4 ;  /* 0x0002680406ff75b2 */ /* 0x0006620008000100 */
[----:B------:R-:W-:Y:S01]  /*0c10*/  NOP ;  /* 0x0000000000007918 */ /* 0x000fe20000000000 */
.L_x_11:
[----:B------:R-:W2:Y:S01]  /*0c20*/  SHFL.IDX PT, R0, R96, RZ, 0x1f ;  /* 0x00001fff60007589 */ /* 0x000ea200000e0000 */
[----:B------:R-:W-:Y:S01]  /*0c30*/  NOP ;  /* 0x0000000000007918 */ /* 0x000fe20000000000 */
[----:B--2---:R-:W-:-:S13]  /*0c40*/  ISETP.NE.AND P0, PT, R0, 0x3, PT ;  /* 0x000000030000780c */ /* 0x004fda0003f05270 */
[----:B------:R-:W-:Y:S05]  /*0c50*/  @P0 BRA `(.L_x_12) ;  /* 0x00000000002c0947 */ /* 0x000fea0003800000 */
[----:B---3--:R-:W-:Y:S01]  /*0c60*/  UMOV UR5, 0x400 ;  /* 0x0000040000057882 */ /* 0x008fe20000000000 */
[----:B------:R-:W-:Y:S01]  /*0c70*/  UMOV UR4, 0x20 ;  /* 0x0000002000047882 */ /* 0x000fe20000000000 */
[----:B------:R-:W-:Y:S02]  /*0c80*/  ULEA UR5, UR37, UR5, 0x18 ;  /* 0x0000000525057291 */ /* 0x000fe4000f8ec0ff */
[----:B------:R-:W-:-:S04]  /*0c90*/  UIADD3 UR6, UPT, UPT, -UR4, 0x100000, URZ ;  /* 0x0010000004067890 */ /* 0x000fc8000fffe1ff */
[----:B------:R-:W-:Y:S02]  /*0ca0*/  USHF.L.U32 UR7, UR6, 0xb, URZ ;  /* 0x0000000b06077899 */ /* 0x000fe400080006ff */
[----:B------:R-:W-:Y:S01]  /*0cb0*/  USHF.L.U32 UR6, UR6, 0x1, URZ ;  /* 0x0000000106067899 */ /* 0x000fe200080006ff */
[----:B------:R-:W-:Y:S01]  /*0cc0*/  ELECT P0, URZ, PT ;  /* 0x0000000000ff782f */ /* 0x000fe20003800000 */
[----:B------:R-:W2:Y:S10]  /*0cd0*/  FENCE.VIEW.ASYNC.S ;  /* 0x00000000000073c6 */ /* 0x000eb40000000000 */
[----:B--2---:R2:W3:Y:S01]  /*0ce0*/  SYNCS.EXCH.64 URZ, [UR5+0x270], UR6 ;  /* 0x0002700605ff75b2 */ /* 0x0044e20008000100 */
[----:B------:R2:W1:Y:S01]  /*0cf0*/  SYNCS.EXCH.64 URZ, [UR5+0x278], UR6 ;  /* 0x0002780605ff75b2 */ /* 0x0004620008000100 */
[----:B------:R-:W-:Y:S01]  /*0d00*/  NOP ;  /* 0x0000000000007918 */ /* 0x000fe20000000000 */
.L_x_12:
[----:B------:R-:W4:Y:S01]  /*0d10*/  SHFL.IDX PT, R0, R96, RZ, 0x1f ;  /* 0x00001fff60007589 */ /* 0x000f2200000e0000 */
[----:B------:R-:W-:Y:S01]  /*0d20*/  NOP ;  /* 0x0000000000007918 */ /* 0x000fe20000000000 */
[----:B----4-:R-:W-:-:S13]  /*0d30*/  ISETP.NE.AND P0, PT, R0, 0x4, PT ;  /* 0x000000040000780c */ /* 0x010fda0003f05270 */
[----:B------:R-:W-:Y:S05]  /*0d40*/  @P0 BRA `(.L_x_13) ;  /* 0x0000000000480947 */ /* 0x000fea0003800000 */
[----:B--23--:R-:W-:Y:S01]  /*0d50*/  UMOV UR6, 0x1e0 ;  /* 0x000001e000067882 */ /* 0x00cfe20000000000 */
[----:B------:R-:W-:Y:S01]  /*0d60*/  UMOV UR5, 0x400 ;  /* 0x0000040000057882 */ /* 0x000fe20000000000 */
[----:B------:R-:W-:Y:S01]  /*0d70*/  USEL UR6, UR6, 0x1a0, UP5 ;  /* 0x000001a006067887 */ /* 0x000fe2000a800000 */
        /* <DEDUP_REMOVED lines=9> */
[----:B------:R-:W2:Y:S02]  /*0e10*/  FENCE.VIEW.ASYNC.S ;  /* 0x00000000000073c6 */ /* 0x000ea40000000000 */
[----:B--2---:R4:W2:Y:S08]  /*0e20*/  SYNCS.EXCH.64 URZ, [UR5+0x280], UR12 ;  /* 0x0002800c05ff75b2 */ /* 0x0048b00008000100 */
[----:B------:R4:W3:Y:S01]  /*0e30*/  SYNCS.EXCH.64 URZ, [UR5+0x290], UR6 ;  /* 0x0002900605ff75b2 */ /* 0x0008e20008000100 */
[----:B------:R4:W1:Y:S01]  /*0e40*/  SYNCS.EXCH.64 URZ, [UR5+0x288], UR12 ;  /* 0x0002880c05ff75b2 */ /* 0x0008620008000100 */
[----:B------:R4:W1:Y:S02]  /*0e50*/  SYNCS.EXCH.64 URZ, [UR5+0x298], UR6 ;  /* 0x0002980605ff75b2 */ /* 0x0008640008000100 */
[----:B----4-:R-:W-:Y:S01]  /*0e60*/  NOP ;  /* 0x0000000000007918 */ /* 0x010fe20000000000 */
.L_x_13:
[----:B------:R-:W4:Y:S01]  /*0e70*/  SHFL.IDX PT, R0, R96, RZ, 0x1f ;  /* 0x00001fff60007589 */ /* 0x000f2200000e0000 */
[----:B------:R-:W-:Y:S01]  /*0e80*/  NOP ;  /* 0x0000000000007918 */ /* 0x000fe20000000000 */
[----:B----4-:R-:W-:-:S13]  /*0e90*/  ISETP.NE.AND P0, PT, R0, 0x5, PT ;  /* 0x000000050000780c */ /* 0x010fda0003f05270 */
[----:B------:R-:W-:Y:S05]  /*0ea0*/  @P0 BRA `(.L_x_14) ;  /* 0x0000000000540947 */ /* 0x000fea0003800000 */
[----:B--23--:R-:W-:Y:S01]  /*0eb0*/  UMOV UR6, 0x400 ;  /* 0x0000040000067882 */ /* 0x00cfe20000000000 */
        /* <DEDUP_REMOVED lines=14> */
[----:B------:R4:W1:Y:S01]  /*0fa0*/  SYNCS.EXCH.64 URZ, [UR6+0x2c8], UR4 ;  /* 0x0002c80406ff75b2 */ /* 0x0008620008000100 */
[----:B------:R4:W1:Y:S01]  /*0fb0*/  SYNCS.EXCH.64 URZ, [UR6+0x2b0], UR12 ;  /* 0x0002b00c06ff75b2 */ /* 0x0008620008000100 */
[----:B------:R4:W1:Y:S01]  /*0fc0*/  SYNCS.EXCH.64 URZ, [UR6+0x2d0], UR4 ;  /* 0x0002d00406ff75b2 */ /* 0x0008620008000100 */
[----:B------:R4:W1:Y:S01]  /*0fd0*/  SYNCS.EXCH.64 URZ, [UR6+0x2b8], UR12 ;  /* 0x0002b80c06ff75b2 */ /* 0x0008620008000100 */
[----:B------:R4:W1:Y:S02]  /*0fe0*/  SYNCS.EXCH.64 URZ, [UR6+0x2d8], UR4 ;  /* 0x0002d80406ff75b2 */ /* 0x0008640008000100 */
[----:B----4-:R-:W-:Y:S01]  /*0ff0*/  NOP ;  /* 0x0000000000007918 */ /* 0x010fe20000000000 */
.L_x_14:
[----:B------:R-:W4:Y:S01]  /*1000*/  SHFL.IDX PT, R0, R96, RZ, 0x1f ;  /* 0x00001fff60007589 */ /* 0x000f2200000e0000 */
[----:B------:R-:W-:Y:S01]  /*1010*/  ISETP.NE.OR P1, PT, RZ, UR10, !P1 ;  /* 0x0000000aff007c0c */ /* 0x000fe2000cf25670 */
[----:B------:R-:W-:Y:S01]  /*1020*/  NOP ;  /* 0x0000000000007918 */ /* 0x000fe20000000000 */
[----:B----4-:R-:W-:-:S13]  /*1030*/  ISETP.NE.AND P0, PT, R0, 0x3, PT ;  /* 0x000000030000780c */ /* 0x010fda0003f05270 */
[----:B------:R-:W-:Y:S05]  /*1040*/  @P0 BRA `(.L_x_15) ;  /* 0x0000000000340947 */ /* 0x000fea0003800000 */
[----:B--23--:R-:W-:Y:S01]  /*1050*/  UMOV UR5, 0x400 ;  /* 0x0000040000057882 */ /* 0x00cfe20000000000 */
[----:B------:R-:W-:Y:S01]  /*1060*/  UMOV UR4, 0x20 ;  /* 0x0000002000047882 */ /* 0x000fe20000000000 */
[----:B------:R-:W-:Y:S02]  /*1070*/  ULEA UR5, UR37, UR5, 0x18 ;  /* 0x0000000525057291 */ /* 0x000fe4000f8ec0ff */
[----:B------:R-:W-:-:S04]  /*1080*/  UIADD3 UR6, UPT, UPT, -UR4, 0x100000, URZ ;  /* 0x0010000004067890 */ /* 0x000fc8000fffe1ff */
[----:B------:R-:W-:Y:S02]  /*1090*/  USHF.L.U32 UR7, UR6, 0xb, URZ ;  /* 0x0000000b06077899 */ /* 0x000fe400080006ff */
[----:B------:R-:W-:Y:S01]  /*10a0*/  USHF.L.U32 UR6, UR6, 0x1, URZ ;  /* 0x0000000106067899 */ /* 0x000fe200080006ff */
[----:B------:R-:W-:Y:S01]  /*10b0*/  ELECT P0, URZ, PT ;  /* 0x0000000000ff782f */ /* 0x000fe20003800000 */
[----:B------:R-:W2:Y:S10]  /*10c0*/  FENCE.VIEW.ASYNC.S ;  /* 0x00000000000073c6 */ /* 0x000eb40000000000 */
[----:B--2---:R4:W2:Y:S01]  /*10d0*/  SYNCS.EXCH.64 URZ, [UR5+0x2e0], UR6 ;  /* 0x0002e00605ff75b2 */ /* 0x0048a20008000100 */
[----:B------:R4:W3:Y:S01]  /*10e0*/  SYNCS.EXCH.64 URZ, [UR5+0x2f0], UR6 ;  /* 0x0002f00605ff75b2 */ /* 0x0008e20008000100 */
[----:B------:R4:W1:Y:S01]  /*10f0*/  SYNCS.EXCH.64 URZ, [UR5+0x2e8], UR6 ;  /* 0x0002e80605ff75b2 */ /* 0x0008620008000100 */
[----:B------:R4:W1:Y:S02]  /*1100*/  SYNCS.EXCH.64 URZ, [UR5+0x2f8], UR6 ;  /* 0x0002f80605ff75b2 */ /* 0x0008640008000100 */
[----:B----4-:R-:W-:Y:S01]  /*1110*/  NOP ;  /* 0x0000000000007918 */ /* 0x010fe20000000000 */
.L_x_15:
[----:B------:R-:W-:Y:S01]  /*1120*/  VOTEU.ALL UP1, P1 ;  /* 0x0000000000ff7886 */ /* 0x000fe20000820000 */
[----:B--23--:R-:W2:Y:S01]  /*1130*/  LDCU UR5, c[0x0][0x36c] ;  /* 0x00006d80ff0577ac */ /* 0x00cea20008000800 */
[----:B------:R-:W-:Y:S01]  /*1140*/  NOP ;  /* 0x0000000000007918 */ /* 0x000fe20000000000 */
[----:B------:R-:W-:Y:S01]  /*1150*/  LOP3.LUT R10, R105, 0x1f, RZ, 0xc0, !PT ;  /* 0x0000001f690a7812 */ /* 0x000fe200078ec0ff */
[----:B------:R-:W-:Y:S01]  /*1160*/  UMOV UR6, 0x20 ;  /* 0x0000002000067882 */ /* 0x000fe20000000000 */
[----:B------:R-:W-:Y:S01]  /*1170*/  @!UP1 UMOV UR4, 0x400 ;  /* 0x0000040000049882 */ /* 0x000fe20000000000 */
[----:B------:R-:W-:-:S04]  /*1180*/  @!UP1 UIADD3 UR6, UPT, UPT, -UR6, 0x100000, URZ ;  /* 0x0010000006069890 */ /* 0x000fc8000fffe1ff */
[----:B------:R-:W-:Y:S02]  /*1190*/  @!UP1 USHF.L.U32 UR7, UR6, 0xb, URZ ;  /* 0x0000000b06079899 */ /* 0x000fe400080006ff */
[----:B------:R-:W-:Y:S02]  /*11a0*/  @!UP1 USHF.L.U32 UR6, UR6, 0x1, URZ ;  /* 0x0000000106069899 */ /* 0x000fe400080006ff */
[----:B------:R-:W-:Y:S01]  /*11b0*/  @!UP1 ULEA UR4, UR37, UR4, 0x18 ;  /* 0x0000000425049291 */ /* 0x000fe2000f8ec0ff */
[----:B------:R-:W-:Y:S01]  /*11c0*/  VOTEU.ALL UP1, P1 ;  /* 0x0000000000ff7886 */ /* 0x000fe20000820000 */
[----:B------:R-:W-:Y:S01]  /*11d0*/  UISETP.NE.AND UP4, UPT, UR10, URZ, UPT ;  /* 0x000000ff0a00728c */ /* 0x000fe2000bf85270 */
[----:B------:R-:W3:Y:S09]  /*11e0*/  FENCE.VIEW.ASYNC.S ;  /* 0x00000000000073c6 */ /* 0x000ef20000000000 */
[----:B---3--:R3:W4:Y:S01]  /*11f0*/  @!UP1 SYNCS.EXCH.64 URZ, [UR4+0x300], UR6 ;  /* 0x0003000604ff95b2 */ /* 0x0087220008000100 */
[----:B--2---:R-:W-:-:S09]  /*1200*/  UISETP.EQ.U32.AND UP1, UPT, UR5, 0x1, UPT ;  /* 0x000000010500788c */ /* 0x004fd2000bf22070 */
[----:B------:R-:W-:Y:S05]  /*1210*/  BRA.U !UP1, `(.L_x_16) ;  /* 0x0000000109087547 */ /* 0x000fea000b800000 */
[----:B-1--4-:R-:W-:Y:S01]  /*1220*/  UCGABAR_ARV ;  /* 0x00000000000079c7 */ /* 0x012fe20008000000 */
[----:B------:R-:W-:Y:S05]  /*1230*/  BRA `(.L_x_17) ;  /* 0x0000000000047947 */ /* 0x000fea0003800000 */
.L_x_16:
[----:B-1--4-:R-:W-:Y:S01]  /*1240*/  NOP ;  /* 0x0000000000007918 */ /* 0x012fe20000000000 */
.L_x_17:
[----:B------:R-:W1:Y:S01]  /*1250*/  S2R R15, SR_CTAID.Y ;  /* 0x00000000000f7919 */ /* 0x000e620000002600 */
[----:B------:R-:W-:-:S05]  /*1260*/  CS2R.32 R91, SR_CgaSize ;  /* 0x00000000005b7805 */ /* 0x000fca0000008a00 */
[----:B------:R-:W-:-:S05]  /*1270*/  IMAD R91, R91, -0xa0, RZ ;  /* 0xffffff605b5b7824 */ /* 0x000fca00078e02ff */
[----:B---3--:R-:W-:-:S14]  /*1280*/  R2UR UR4, R91 ;  /* 0x000000005b0472ca */ /* 0x008fdc00000e0000 */
[----:B------:R-:W2:Y:S01]  /*1290*/  LDCU UR4, c[0x0][UR4+0x2b4] ;  /* 0x00005680040477ac */ /* 0x000ea20008000800 */
[----:B------:R-:W-:-:S05]  /*12a0*/  CS2R.32 R0, SR_CgaSize ;  /* 0x0000000000007805 */ /* 0x000fca0000008a00 */
[----:B------:R-:W-:-:S06]  /*12b0*/  IMAD R0, R0, -0xa0, RZ ;  /* 0xffffff6000007824 */ /* 0x000fcc00078e02ff */
[----:B------:R-:W3:Y:S01]  /*12c0*/  LDC R0, c[0x0][R0+0x2a4] ;  /* 0x0000a90000007b82 */ /* 0x000ee20000000800 */
[----:B------:R-:W-:Y:S01]  /*12d0*/  PRMT R8, RZ, 0x7610, R8 ;  /* 0x00007610ff087816 */ /* 0x000fe20000000008 */
[----:B------:R-:W4:Y:S01]  /*12e0*/  S2R R9, SR_CTAID.X ;  /* 0x0000000000097919 */ /* 0x000f220000002500 */
[----:B------:R-:W-:-:S05]  /*12f0*/  CS2R.32 R91, SR_CgaSize ;  /* 0x00000000005b7805 */ /* 0x000fca0000008a00 */
[----:B------:R-:W-:-:S05]  /*1300*/  IMAD R91, R91, -0xa0, RZ ;  /* 0xffffff605b5b7824 */ /* 0x000fca00078e02ff */
[----:B------:R-:W-:-:S14]  /*1310*/  R2UR UR5, R91 ;  /* 0x000000005b0572ca */ /* 0x000fdc00000e0000 */
[----:B------:R-:W3:Y:S01]  /*1320*/  LDCU UR5, c[0x0][UR5+0x2b0] ;  /* 0x00005600050577ac */ /* 0x000ee20008000800 */
[----:B------:R-:W-:Y:S01]  /*1330*/  UISETP.NE.AND UP2, UPT, UR10, 0x2, UPT ;  /* 0x000000020a00788c */ /* 0x000fe2000bf45270 */
[----:B------:R-:W2:Y:S01]  /*1340*/  LDC R11, c[0x0][0xb24] ;  /* 0x0002c900ff0b7b82 */ /* 0x000ea20000000800 */
[----:B------:R-:W-:-:S05]  /*1350*/  CS2R.32 R2, SR_CgaSize ;  /* 0x0000000000027805 */ /* 0x000fca0000008a00 */
[----:B------:R-:W-:-:S06]  /*1360*/  IMAD R2, R2, -0xa0, RZ ;  /* 0xffffff6002027824 */ /* 0x000fcc00078e02ff */
[----:B------:R-:W3:Y:S08]  /*1370*/  LDC R2, c[0x0][R2+0x2a0] ;  /* 0x0000a80002027b82 */ /* 0x000ef00000000800 */
[----:B------:R-:W3:Y:S01]  /*1380*/  LDC R37, c[0x0][0xb24] ;  /* 0x0002c900ff257b82 */ /* 0x000ee20000000800 */
[----:B-1----:R-:W-:-:S07]  /*1390*/  I2FP.F32.U32 R90, R15 ;  /* 0x0000000f005a7245 */ /* 0x002fce0000201000 */
[----:B------:R-:W1:Y:S01]  /*13a0*/  S2UR UR36, SR_CTAID.Z ;  /* 0x00000000002479c3 */ /* 0x000e620000002700 */
[----:B--2---:R-:W-:Y:S01]  /*13b0*/  ISETP.GE.AND P0, PT, R11, 0x1, PT ;  /* 0x000000010b00780c */ /* 0x004fe20003f06270 */
[----:B----4-:R-:W-:Y:S01]  /*13c0*/  IMAD.MOV.U32 R14, RZ, RZ, R9 ;  /* 0x000000ffff0e7224 */ /* 0x010fe200078e0009 */
[----:B------:R-:W-:Y:S01]  /*13d0*/  I2FP.F32.U32 R91, R9 ;  /* 0x00000009005b7245 */ /* 0x000fe20000201000 */
[----:B------:R-:W-:Y:S01]  /*13e0*/  FMUL R90, R90, UR4 ;  /* 0x000000045a5a7c20 */ /* 0x000fe20008400000 */
[----:B------:R-:W2:Y:S03]  /*13f0*/  LDCU UR4, c[0x0][0xb30] ;  /* 0x00016600ff0477ac */ /* 0x000ea60008000800 */
[----:B---3--:R-:W-:Y:S02]  /*1400*/  FMUL R91, R91, UR5 ;  /* 0x000000055b5b7c20 */ /* 0x008fe40008400000 */
[----:B------:R-:W3:Y:S08]  /*1410*/  F2I.U32.TRUNC.NTZ R90, R90 ;  /* 0x0000005a005a7305 */ /* 0x000ef0000020f000 */
[----:B------:R-:W4:Y:S01]  /*1420*/  F2I.U32.TRUNC.NTZ R91, R91 ;  /* 0x0000005b005b7305 */ /* 0x000f22000020f000 */
[----:B--2---:R-:W-:Y:S01]  /*1430*/  UISETP.NE.AND UP3, UPT, UR4, 0x1, UPT ;  /* 0x000000010400788c */ /* 0x004fe2000bf65270 */
[----:B---3--:R-:W-:-:S05]  /*1440*/  IADD3 R90, PT, PT, -R90, RZ, RZ ;  /* 0x000000ff5a5a7210 */ /* 0x008fca0007ffe1ff */
[----:B------:R-:W-:Y:S01]  /*1450*/  IMAD R90, R0, R90, R15 ;  /* 0x0000005a005a7224 */ /* 0x000fe200078e020f */
[----:B------:R-:W-:Y:S01]  /*1460*/  PRMT R0, RZ, 0x7610, R0 ;  /* 0x00007610ff007816 */ /* 0x000fe20000000000 */
[----:B----4-:R-:W-:-:S04]  /*1470*/  IMAD.MOV R91, RZ, RZ, -R91 ;  /* 0x000000ffff5b7224 */ /* 0x010fc800078e0a5b */
[----:B------:R-:W-:Y:S01]  /*1480*/  IMAD R91, R2, R91, R9 ;  /* 0x0000005b025b7224 */ /* 0x000fe200078e0209 */
[----:B-1----:R-:W-:Y:S06]  /*1490*/  BRA.U UP4, `(.L_x_18) ;  /* 0x0000000104247547 */ /* 0x002fec000b800000 */
[----:B------:R-:W-:Y:S01]  /*14a0*/  ISETP.NE.AND P1, PT, R90, RZ, PT ;  /* 0x000000ff5a00720c */ /* 0x000fe20003f25270 */
[----:B------:R-:W-:Y:S01]  /*14b0*/  IMAD.MOV.U32 R0, RZ, RZ, 0x3 ;  /* 0x00000003ff007424 */ /* 0x000fe200078e00ff */
[C---:B------:R-:W-:Y:S02]  /*14c0*/  LOP3.LUT R2, R91.reuse, 0xfffffffe, RZ, 0xc0, !PT ;  /* 0xfffffffe5b027812 */ /* 0x040fe400078ec0ff */
[----:B------:R-:W-:Y:S02]  /*14d0*/  ISETP.LT.U32.OR P1, PT, R91, 0x2, !P1 ;  /* 0x000000025b00780c */ /* 0x000fe40004f21470 */
[----:B------:R-:W-:Y:S02]  /*14e0*/  SHF.L.U32 R0, R0, R2, RZ ;  /* 0x0000000200007219 */ /* 0x000fe400000006ff */
[----:B------:R-:W-:Y:S02]  /*14f0*/  SEL R4, RZ, 0x1, !P1 ;  /* 0x00000001ff047807 */ /* 0x000fe40004800000 */
[----:B------:R-:W-:-:S05]  /*1500*/  SEL R3, RZ, 0x2, !P1 ;  /* 0x00000002ff037807 */ /* 0x000fca0004800000 */
[----:B------:R-:W-:-:S05]  /*1510*/  IMAD.IADD R3, R4, 0x1, R3 ;  /* 0x0000000104037824 */ /* 0x000fca00078e0203 */
[----:B------:R-:W-:Y:S02]  /*1520*/  PRMT R8, R3, 0x7610, R8 ;  /* 0x0000761003087816 */ /* 0x000fe40000000008 */
.L_x_18:
[----:B------:R-:W-:Y:S05]  /*1530*/  @!P0 BRA `(.L_x_19) ;  /* 0x0000000000b88947 */ /* 0x000fea0003800000 */
[----:B------:R-:W1:Y:S01]  /*1540*/  LDC.64 R4, c[0x0][0xb18] ;  /* 0x0002c600ff047b82 */ /* 0x000e620000000a00 */
[----:B------:R-:W-:-:S07]  /*1550*/  ISETP.NE.AND P0, PT, R11, 0x1, PT ;  /* 0x000000010b00780c */ /* 0x000fce0003f05270 */
[----:B------:R-:W2:Y:S08]  /*1560*/  LDC R14, c[0x0][0xb0c] ;  /* 0x0002c300ff0e7b82 */ /* 0x000eb00000000800 */
[----:B------:R-:W3:Y:S08]  /*1570*/  LDC R16, c[0x0][0x370] ;  /* 0x0000dc00ff107b82 */ /* 0x000ef00000000800 */
[----:B------:R-:W4:Y:S01]  /*1580*/  LDC R13, c[0x0][0x374] ;  /* 0x0000dd00ff0d7b82 */ /* 0x000f220000000800 */
[----:B-1----:R-:W-:-:S07]  /*1590*/  ISETP.NE.AND P1, PT, R4, 0x1, PT ;  /* 0x000000010400780c */ /* 0x002fce0003f25270 */
[----:B------:R-:W3:Y:S01]  /*15a0*/  LDC.64 R6, c[0x0][0xb10] ;  /* 0x0002c400ff067b82 */ /* 0x000ee20000000a00 */
[----:B--2---:R-:W-:-:S07]  /*15b0*/  ISETP.NE.AND P2, PT, R14, 0x1, PT ;  /* 0x000000010e00780c */ /* 0x004fce0003f45270 */
[----:B------:R-:W1:Y:S08]  /*15c0*/  LDC R12, c[0x0][0xb20] ;  /* 0x0002c800ff0c7b82 */ /* 0x000e700000000800 */
[----:B------:R-:W2:Y:S01]  /*15d0*/  LDC.64 R2, c[0x0][0xb28] ;  /* 0x0002ca00ff027b82 */ /* 0x000ea20000000a00 */
[----:B----4-:R-:W-:-:S04]  /*15e0*/  IMAD.HI.U32 R17, R13, R5, RZ ;  /* 0x000000050d117227 */ /* 0x010fc800078e00ff */
[----:B------:R-:W-:-:S04]  /*15f0*/  IMAD.HI.U32 R5, R15, R5, RZ ;  /* 0x000000050f057227 */ /* 0x000fc800078e00ff */
[----:B---3--:R-:W-:-:S05]  /*1600*/  IMAD.HI.U32 R18, R16, R6, RZ ;  /* 0x0000000610127227 */ /* 0x008fca00078e00ff */
[-C--:B------:R-:W-:Y:S01]  /*1610*/  @P2 SHF.R.U32.HI R16, RZ, R7.reuse, R18 ;  /* 0x00000007ff102219 */ /* 0x080fe20000011612 */
[----:B------:R-:W-:Y:S01]  /*1620*/  IMAD.HI.U32 R18, R9, R6, RZ ;  /* 0x0000000609127227 */ /* 0x000fe200078e00ff */
[-C--:B-1----:R-:W-:Y:S02]  /*1630*/  @P1 SHF.R.U32.HI R13, RZ, R12.reuse, R17 ;  /* 0x0000000cff0d1219 */ /* 0x082fe40000011611 */
[----:B------:R-:W-:Y:S02]  /*1640*/  SHF.R.U32.HI R5, RZ, R12, R5 ;  /* 0x0000000cff057219 */ /* 0x000fe40000011605 */
[----:B------:R-:W-:Y:S02]  /*1650*/  SHF.R.U32.HI R18, RZ, R7, R18 ;  /* 0x00000007ff127219 */ /* 0x000fe40000011612 */
[----:B------:R-:W-:Y:S01]  /*1660*/  SEL R5, R15, R5, !P1 ;  /* 0x000000050f057207 */ /* 0x000fe20004800000 */
[----:B--2---:R-:W-:Y:S01]  /*1670*/  IMAD.HI.U32 R17, R13, R2, RZ ;  /* 0x000000020d117227 */ /* 0x004fe200078e00ff */
[----:B------:R-:W-:-:S03]  /*1680*/  SEL R18, R9, R18, !P2 ;  /* 0x0000001209127207 */ /* 0x000fc60005000000 */
[----:B------:R-:W-:Y:S01]  /*1690*/  IMAD.HI.U32 R6, R16, R2, RZ ;  /* 0x0000000210067227 */ /* 0x000fe200078e00ff */
[----:B------:R-:W-:-:S04]  /*16a0*/  @P0 SHF.R.U32.HI R13, RZ, R3, R17 ;  /* 0x00000003ff0d0219 */ /* 0x000fc80000011611 */
[----:B------:R-:W-:Y:S01]  /*16b0*/  @P0 SHF.R.U32.HI R16, RZ, R3, R6 ;  /* 0x00000003ff100219 */ /* 0x000fe20000011606 */
[----:B------:R-:W-:-:S04]  /*16c0*/  IMAD R13, R13, R11, RZ ;  /* 0x0000000b0d0d7224 */ /* 0x000fc800078e02ff */
[----:B------:R-:W-:Y:S01]  /*16d0*/  IMAD R6, R16, R11, RZ ;  /* 0x0000000b10067224 */ /* 0x000fe200078e02ff */
[----:B------:R-:W-:-:S04]  /*16e0*/  ISETP.GE.AND P1, PT, R5, R13, PT ;  /* 0x0000000d0500720c */ /* 0x000fc80003f26270 */
[----:B------:R-:W-:Y:S01]  /*16f0*/  ISETP.GE.OR P1, PT, R18, R6, P1 ;  /* 0x000000061200720c */ /* 0x000fe20000f26670 */
[----:B------:R-:W-:-:S05]  /*1700*/  IMAD.HI.U32 R6, R5, R2, RZ ;  /* 0x0000000205067227 */ /* 0x000fca00078e00ff */
[----:B------:R-:W-:-:S04]  /*1710*/  SHF.R.U32.HI R6, RZ, R3, R6 ;  /* 0x00000003ff067219 */ /* 0x000fc80000011606 */
[----:B------:R-:W-:-:S03]  /*1720*/  SEL R6, R5, R6, !P0 ;  /* 0x0000000605067207 */ /* 0x000fc60004000000 */
[----:B------:R-:W-:Y:S01]  /*1730*/  @!P1 IMAD.HI.U32 R7, R18, R2, RZ ;  /* 0x0000000212079227 */ /* 0x000fe200078e00ff */
[----:B------:R-:W-:-:S04]  /*1740*/  IADD3 R2, PT, PT, -R6, RZ, RZ ;  /* 0x000000ff06027210 */ /* 0x000fc80007ffe1ff */
[----:B------:R-:W-:Y:S01]  /*1750*/  @!P1 SHF.R.U32.HI R3, RZ, R3, R7 ;  /* 0x00000003ff039219 */ /* 0x000fe20000011607 */
[----:B------:R-:W-:Y:S01]  /*1760*/  IMAD R2, R11, R2, R5 ;  /* 0x000000020b027224 */ /* 0x000fe200078e0205 */
[----:B------:R-:W-:Y:S02]  /*1770*/  IADD3 R7, PT, PT, -R5, RZ, RZ ;  /* 0x000000ff05077210 */ /* 0x000fe40007ffe1ff */
[----:B------:R-:W-:-:S03]  /*1780*/  @!P1 SEL R3, R18, R3, !P0 ;  /* 0x0000000312039207 */ /* 0x000fc60004000000 */
[----:B------:R-:W-:Y:S02]  /*1790*/  IMAD R7, R4, R7, R15 ;  /* 0x0000000704077224 */ /* 0x000fe400078e020f */
[--C-:B------:R-:W-:Y:S02]  /*17a0*/  @!P1 IMAD.IADD R6, R6, 0x1, -R3.reuse ;  /* 0x0000000106069824 */ /* 0x100fe400078e0a03 */
[----:B------:R-:W-:Y:S01]  /*17b0*/  @!P1 IMAD R3, R2, R16, R3 ;  /* 0x0000001002039224 */ /* 0x000fe200078e0203 */
[----:B------:R-:W-:Y:S01]  /*17c0*/  IADD3 R2, PT, PT, -R18, RZ, RZ ;  /* 0x000000ff12027210 */ /* 0x000fe20007ffe1ff */
[----:B------:R-:W-:Y:S02]  /*17d0*/  @!P1 IMAD R5, R6, R11, R18 ;  /* 0x0000000b06059224 */ /* 0x000fe400078e0212 */
[----:B------:R-:W-:Y:S02]  /*17e0*/  @!P1 IMAD.MOV.U32 R18, RZ, RZ, R3 ;  /* 0x000000ffff129224 */ /* 0x000fe400078e0003 */
[----:B------:R-:W-:-:S02]  /*17f0*/  IMAD R2, R14, R2, R9 ;  /* 0x000000020e027224 */ /* 0x000fc400078e0209 */
[----:B------:R-:W-:Y:S02]  /*1800*/  IMAD R15, R5, R4, R7 ;  /* 0x00000004050f7224 */ /* 0x000fe400078e0207 */
[----:B------:R-:W-:Y:S02]  /*1810*/  IMAD R14, R18, R14, R2 ;  /* 0x0000000e120e7224 */ /* 0x000fe400078e0202 */
.L_x_19:
[----:B------:R-:W-:Y:S05]  /*1820*/  BRA.U UP3, `(.L_x_20) ;  /* 0x0000000103407547 */ /* 0x000fea000b800000 */
[----:B------:R-:W1:Y:S08]  /*1830*/  LDC.64 R4, c[0x0][0xb10] ;  /* 0x0002c400ff047b82 */ /* 0x000e700000000a00 */
[----:B------:R-:W2:Y:S08]  /*1840*/  LDC.64 R2, c[0x0][0xb18] ;  /* 0x0002c600ff027b82 */ /* 0x000eb00000000a00 */
[----:B------:R-:W3:Y:S08]  /*1850*/  LDC R6, c[0x0][0xb20] ;  /* 0x0002c800ff067b82 */ /* 0x000ef00000000800 */
[----:B------:R-:W4:Y:S01]  /*1860*/  LDC R7, c[0x0][0xb0c] ;  /* 0x0002c300ff077b82 */ /* 0x000f220000000800 */
[----:B-1----:R-:W-:-:S05]  /*1870*/  IMAD.HI.U32 R4, R14, R4, RZ ;  /* 0x000000040e047227 */ /* 0x002fca00078e00ff */
[----:B------:R-:W-:Y:S01]  /*1880*/  SHF.R.U32.HI R4, RZ, R5, R4 ;  /* 0x00000005ff047219 */ /* 0x000fe20000011604 */
[----:B--2---:R-:W-:Y:S01]  /*1890*/  IMAD.HI.U32 R3, R15, R3, RZ ;  /* 0x000000030f037227 */ /* 0x004fe200078e00ff */
[----:B------:R-:W-:-:S04]  /*18a0*/  ISETP.NE.AND P0, PT, R2, 0x1, PT ;  /* 0x000000010200780c */ /* 0x000fc80003f05270 */
[----:B---3--:R-:W-:-:S04]  /*18b0*/  SHF.R.U32.HI R3, RZ, R6, R3 ;  /* 0x00000006ff037219 */ /* 0x008fc80000011603 */
[----:B------:R-:W-:Y:S02]  /*18c0*/  SEL R3, R15, R3, !P0 ;  /* 0x000000030f037207 */ /* 0x000fe40004000000 */
[----:B----4-:R-:W-:-:S04]  /*18d0*/  ISETP.NE.AND P1, PT, R7, 0x1, PT ;  /* 0x000000010700780c */ /* 0x010fc80003f25270 */
[----:B------:R-:W-:-:S05]  /*18e0*/  SEL R5, R14, R4, !P1 ;  /* 0x000000040e057207 */ /* 0x000fca0004800000 */
[----:B------:R-:W-:Y:S02]  /*18f0*/  IMAD.IADD R4, R3, 0x1, -R5 ;  /* 0x0000000103047824 */ /* 0x000fe400078e0a05 */
[----:B------:R-:W-:Y:S02]  /*1900*/  IMAD.IADD R3, R5, 0x1, -R3 ;  /* 0x0000000105037824 */ /* 0x000fe400078e0a03 */
[----:B------:R-:W-:Y:S02]  /*1910*/  IMAD R14, R4, R7, R14 ;  /* 0x00000007040e7224 */ /* 0x000fe400078e020e */
[----:B------:R-:W-:Y:S02]  /*1920*/  IMAD R15, R3, R2, R15 ;  /* 0x00000002030f7224 */ /* 0x000fe400078e020f */
.L_x_20:
[----:B------:R-:W-:Y:S05]  /*1930*/  BRA.U !UP1, `(.L_x_21) ;  /* 0x00000001090c7547 */ /* 0x000fea000b800000 */
[----:B------:R-:W-:Y:S01]  /*1940*/  UCGABAR_WAIT ;  /* 0x0000000000007dc7 */ /* 0x000fe20008000000 */
[----:B------:R-:W-:Y:S01]  /*1950*/  CCTL.IVALL ;  /* 0x00000000ff00798f */ /* 0x000fe20002000000 */
[----:B------:R-:W-:Y:S05]  /*1960*/  BRA `(.L_x_22) ;  /* 0x0000000000047947 */ /* 0x000fea0003800000 */
.L_x_21:
[----:B------:R-:W-:Y:S06]  /*1970*/  BAR.SYNC.DEFER_BLOCKING 0x0 ;  /* 0x0000000000007b1d */ /* 0x000fec0000010000 */
.L_x_22:
[----:B------:R-:W-:Y:S05]  /*1980*/  BRA.U UP2, `(.L_x_23) ;  /* 0x0000002502307547 */ /* 0x000fea000b800000 */
[----:B------:R-:W1:Y:S01]  /*1990*/  LDCU UR22, c[0x0][0x38c] ;  /* 0x00007180ff1677ac */ /* 0x000e620008000800 */
[----:B------:R-:W2:Y:S01]  /*19a0*/  LDC R8, c[0x0][0x370] ;  /* 0x0000dc00ff087b82 */ /* 0x000ea20000000800 */
[----:B------:R-:W-:Y:S01]  /*19b0*/  PLOP3.LUT P1, PT, PT, PT, UP5, 0x80, 0x8 ;  /* 0x000000000008781c */ /* 0x000fe20003f2f058 */
[C---:B------:R-:W-:Y:S01]  /*19c0*/  IMAD.SHL.U32 R18, R9.reuse, 0x80, RZ ;  /* 0x0000008009127824 */ /* 0x040fe200078e00ff */
[----:B------:R-:W-:Y:S01]  /*19d0*/  UISETP.NE.AND UP1, UPT, UR10, URZ, UPT ;  /* 0x000000ff0a00728c */ /* 0x000fe2000bf25270 */
[----:B------:R-:W-:Y:S01]  /*19e0*/  ISETP.NE.AND P4, PT, R10, RZ, P5 ;  /* 0x000000ff0a00720c */ /* 0x000fe20002f85270 */
[----:B------:R-:W-:Y:S01]  /*19f0*/  IMAD.MOV.U32 R17, RZ, RZ, 0x1 ;  /* 0x00000001ff117424 */ /* 0x000fe200078e00ff */
[----:B------:R-:W-:Y:S01]  /*1a00*/  LOP3.LUT R19, R9, 0x1, RZ, 0xc0, !PT ;  /* 0x0000000109137812 */ /* 0x000fe200078ec0ff */
[----:B------:R-:W-:Y:S01]  /*1a10*/  IMAD.MOV.U32 R16, RZ, RZ, RZ ;  /* 0x000000ffff107224 */ /* 0x000fe200078e00ff */
[----:B------:R-:W3:Y:S01]  /*1a20*/  LDC R0, c[0x0][0x374] ;  /* 0x0000dd00ff007b82 */ /* 0x000ee20000000800 */
[----:B------:R-:W-:-:S02]  /*1a30*/  PLOP3.LUT P1, PT, P1, PT, PT, 0x8, 0x80 ;  /* 0x000000000080781c */ /* 0x000fc40000f2e170 */
[----:B------:R-:W-:Y:S01]  /*1a40*/  CS2R R12, SRZ ;  /* 0x00000000000c7805 */ /* 0x000fe2000001ff00 */
[----:B------:R-:W-:Y:S01]  /*1a50*/  IMAD.MOV.U32 R11, RZ, RZ, 0x1 ;  /* 0x00000001ff0b7424 */ /* 0x000fe200078e00ff */
[----:B------:R-:W4:Y:S01]  /*1a60*/  LDCU.64 UR26, c[0x0][0x348] ;  /* 0x00006900ff1a77ac */ /* 0x000f220008000a00 */
[----:B------:R-:W-:Y:S02]  /*1a70*/  USEL UR14, UR14, 0x2, UP1 ;  /* 0x000000020e0e7887 */ /* 0x000fe40008800000 */
[----:B-1----:R-:W-:Y:S01]  /*1a80*/  UIADD3 UR4, UPT, UPT, UR22, 0xf, URZ ;  /* 0x0000000f16047890 */ /* 0x002fe2000fffe0ff */
[----:B------:R-:W-:-:S03]  /*1a90*/  UMOV UR15, URZ ;  /* 0x000000ff000f7c82 */ /* 0x000fc60008000000 */
[----:B------:R-:W-:-:S04]  /*1aa0*/  USHF.R.S32.HI UR24, URZ, 0x1f, UR4 ;  /* 0x0000001fff187899 */ /* 0x000fc80008011404 */
[----:B------:R-:W-:Y:S02]  /*1ab0*/  ULEA.HI UR24, UR24, UR4, URZ, 0x4 ;  /* 0x0000000418187291 */ /* 0x000fe4000f8f20ff */
[----:B------:R-:W-:Y:S02]  /*1ac0*/  UIADD3 UR4, UPT, UPT, UR22, -0x1, URZ ;  /* 0xffffffff16047890 */ /* 0x000fe4000fffe0ff */
[----:B------:R-:W-:Y:S02]  /*1ad0*/  USHF.R.S32.HI UR24, URZ, 0x4, UR24 ;  /* 0x00000004ff187899 */ /* 0x000fe40008011418 */
[----:B------:R-:W-:Y:S02]  /*1ae0*/  UISETP.GE.U32.AND UP2, UPT, UR4, -0x1f, UPT ;  /* 0xffffffe10400788c */ /* 0x000fe4000bf46070 */
[----:B------:R-:W-:Y:S02]  /*1af0*/  UISETP.LT.U32.AND UP0, UPT, UR24, 0x24, UPT ;  /* 0x000000241800788c */ /* 0x000fe4000bf01070 */
[----:B------:R-:W-:-:S02]  /*1b00*/  UIADD3 UR22, UPT, UPT, UR22, 0x1e, URZ ;  /* 0x0000001e16167890 */ /* 0x000fc4000fffe0ff */
[----:B------:R-:W-:-:S04]  /*1b10*/  USEL UR23, UR24, 0x24, UP0 ;  /* 0x0000002418177887 */ /* 0x000fc80008000000 */
[----:B------:R-:W-:Y:S02]  /*1b20*/  UIADD3 UR13, UPT, UPT, UR23, -0x1, URZ ;  /* 0xffffffff170d7890 */ /* 0x000fe4000fffe0ff */
[----:B------:R-:W-:Y:S02]  /*1b30*/  @UP2 UIADD3 UR13, UPT, UPT, UR23, URZ, URZ ;  /* 0x000000ff170d2290 */ /* 0x000fe4000fffe0ff */
[----:B------:R-:W-:Y:S02]  /*1b40*/  UIADD3 UR21, UPT, UPT, UR24, -UR23, URZ ;  /* 0x8000001718157290 */ /* 0x000fe4000fffe0ff */
[----:B------:R-:W-:Y:S02]  /*1b50*/  UIADD3 UR7, UPT, UPT, UR13, 0x1, URZ ;  /* 0x000000010d077890 */ /* 0x000fe4000fffe0ff */
[----:B--2-4-:R-:W-:-:S12]  /*1b60*/  UIADD3 UR13, UPT, UPT, -UR13, URZ, URZ ;  /* 0x000000ff0d0d7290 */ /* 0x014fd8000fffe1ff */
.L_x_43:
[----:B------:R-:W-:Y:S01]  /*1b70*/  UISETP.NE.AND UP0, UPT, UR37, URZ, UPT ;  /* 0x000000ff2500728c */ /* 0x000fe2000bf05270 */
[----:B------:R-:W1:Y:S08]  /*1b80*/  S2UR UR37, SR_CgaCtaId ;  /* 0x00000000002579c3 */ /* 0x000e700000008800 */
[----:B------:R-:W-:Y:S05]  /*1b90*/  BRA.U UP0, `(.L_x_24) ;  /* 0x0000000100347547 */ /* 0x000fea000b800000 */
[----:B------:R-:W2:Y:S01]  /*1ba0*/  S2R R2, SR_CgaCtaId ;  /* 0x0000000000027919 */ /* 0x000ea20000008800 */
[----:B------:R-:W-:-:S04]  /*1bb0*/  MOV R3, 0x400 ;  /* 0x0000040000037802 */ /* 0x000fc80000000f00 */
[----:B--2---:R-:W-:Y:S02]  /*1bc0*/  LEA R2, R2, R3, 0x18 ;  /* 0x0000000302027211 */ /* 0x004fe400078ec0ff */
[----:B------:R-:W-:-:S03]  /*1bd0*/  SHF.L.U32 R3, R11, 0x1f, RZ ;  /* 0x0000001f0b037819 */ /* 0x000fc600000006ff */
[----:B------:R-:W-:-:S04]  /*1be0*/  IMAD R2, R12, 0x8, R2 ;  /* 0x000000080c027824 */ /* 0x000fc800078e0202 */
[----:B------:R-:W2:Y:S02]  /*1bf0*/  SYNCS.PHASECHK.TRANS64.TRYWAIT P0, [R2+URZ+0x2f0], R3 ;  /* 0x0002f003020075a7 */ /* 0x000ea400080011ff */
[----:B--2---:R-:W-:Y:S05]  /*1c00*/  @!P0 BRA `(.L_x_25) ;  /* 0x0000007c00d88947 */ /* 0x004fea0003800000 */
.L_x_173:
[----:B------:R-:W-:Y:S01]  /*1c10*/  VIADD R12, R12, 0x1 ;  /* 0x000000010c0c7836 */ /* 0x000fe20000000000 */
[----:B------:R2:W-:Y:S04]  /*1c20*/  SYNCS.ARRIVE.TRANS64.A1T0 RZ, [R2+URZ+0x2e0], RZ ;  /* 0x0002e0ff02ff79a7 */ /* 0x0005e800081000ff */
[----:B------:R-:W-:-:S04]  /*1c30*/  ISETP.NE.AND P0, PT, R12, 0x2, PT ;  /* 0x000000020c00780c */ /* 0x000fc80003f05270 */
[----:B------:R-:W-:Y:S02]  /*1c40*/  SEL R12, R12, RZ, P0 ;  /* 0x000000ff0c0c7207 */ /* 0x000fe40000000000 */
[----:B--2---:R-:W-:-:S04]  /*1c50*/  SEL R2, RZ, 0x1, P0 ;  /* 0x00000001ff027807 */ /* 0x004fc80000000000 */
[----:B------:R-:W-:-:S07]  /*1c60*/  LOP3.LUT R11, R11, R2, RZ, 0x3c, !PT ;  /* 0x000000020b0b7212 */ /* 0x000fce00078e3cff */
.L_x_24:
[----:B------:R-:W-:Y:S01]  /*1c70*/  UMOV UR4, 0x400 ;  /* 0x0000040000047882 */ /* 0x000fe20000000000 */
[----:B------:R-:W-:Y:S01]  /*1c80*/  SHF.L.U32 R2, R17, 0x1f, RZ ;  /* 0x0000001f11027819 */ /* 0x000fe200000006ff */
[----:B-1----:R-:W-:Y:S01]  /*1c90*/  ULEA UR4, UR37, UR4, 0x18 ;  /* 0x0000000425047291 */ /* 0x002fe2000f8ec0ff */
[----:B------:R-:W-:Y:S01]  /*1ca0*/  IMAD R15, R15, 0x2, R19 ;  /* 0x000000020f0f7824 */ /* 0x000fe200078e0213 */
[----:B------:R-:W-:Y:S01]  /*1cb0*/  UISETP.GE.U32.AND UP0, UPT, UR22, 0x1f, UPT ;  /* 0x0000001f1600788c */ /* 0x000fe2000bf06070 */
[----:B------:R-:W-:Y:S01]  /*1cc0*/  R2UR UR35, R18 ;  /* 0x00000000122372ca */ /* 0x000fe200000e0000 */
[----:B------:R-:W-:Y:S02]  /*1cd0*/  ULEA UR5, UR15, UR4, 0x3 ;  /* 0x000000040f057291 */ /* 0x000fe4000f8e18ff */
[----:B------:R-:W-:Y:S01]  /*1ce0*/  R2UR UR11, R15 ;  /* 0x000000000f0b72ca */ /* 0x000fe200000e0000 */
[----:B------:R-:W-:-:S06]  /*1cf0*/  UMOV UR25, URZ ;  /* 0x000000ff00197c82 */ /* 0x000fcc0008000000 */
[----:B------:R1:W2:Y:S06]  /*1d00*/  SYNCS.PHASECHK.TRANS64.TRYWAIT P0, [UR5+0x120], R2 ;  /* 0x00012002ff0075a7 */ /* 0x0002ac0008001105 */
[----:B------:R-:W-:Y:S01]  /*1d10*/  UIMAD UR11, UR11, 0x30, URZ ;  /* 0x000000300b0b78a4 */ /* 0x000fe2000f8e02ff */
[----:B-1----:R-:W-:-:S05]  /*1d20*/  LEA.HI R2, R14, R14, RZ, 0x1 ;  /* 0x0000000e0e027211 */ /* 0x002fca00078f08ff */
[----:B------:R-:W-:-:S05]  /*1d30*/  IMAD.SHL.U32 R2, R2, 0x80, RZ ;  /* 0x0000008002027824 */ /* 0x000fca00078e00ff */
[----:B------:R-:W-:-:S04]  /*1d40*/  LOP3.LUT R2, R2, 0xffffff00, RZ, 0xc0, !PT ;  /* 0xffffff0002027812 */ /* 0x000fc800078ec0ff */
[----:B------:R-:W-:-:S13]  /*1d50*/  R2UR UR5, R2 ;  /* 0x00000000020572ca */ /* 0x000fda00000e0000 */
[----:B------:R-:W-:Y:S01]  /*1d60*/  ULOP3.LUT UR35, UR5, 0x80, UR35, 0xf8, !UPT ;  /* 0x0000008005237892 */ /* 0x000fe2000f8ef823 */
[----:B------:R-:W-:Y:S11]  /*1d70*/  BRA.U !UP0, `(.L_x_26) ;  /* 0x0000000108c07547 */ /* 0x000ff6000b800000 */
[----:B------:R-:W-:Y:S01]  /*1d80*/  UMOV UR16, UR13 ;  /* 0x0000000d00107c82 */ /* 0x000fe20008000000 */
[----:B------:R-:W-:Y:S01]  /*1d90*/  UMOV UR6, UR15 ;  /* 0x0000000f00067c82 */ /* 0x000fe20008000000 */
[----:B------:R-:W-:-:S05]  /*1da0*/  UMOV UR34, URZ ;  /* 0x000000ff00227c82 */ /* 0x000fca0008000000 */
.L_x_32:
[----:B------:R-:W-:Y:S01]  /*1db0*/  @P5 MOV R3, 0x2c00 ;  /* 0x00002c0000035802 */ /* 0x000fe20000000f00 */
[----:B------:R-:W-:Y:S01]  /*1dc0*/  ULEA UR33, UR6, UR4, 0x3 ;  /* 0x0000000406217291 */ /* 0x000fe2000f8e18ff */
[----:B-12-4-:R-:W-:Y:S11]  /*1dd0*/  @P0 BRA `(.L_x_27) ;  /* 0x00000000000c0947 */ /* 0x016ff60003800000 */
[----:B------:R-:W-:Y:S04]  /*1de0*/  SHF.L.U32 R4, R17, 0x1f, RZ ;  /* 0x0000001f11047819 */ /* 0x000fe800000006ff */
[----:B------:R-:W1:Y:S02]  /*1df0*/  SYNCS.PHASECHK.TRANS64.TRYWAIT P0, [UR33+0x120], R4 ;  /* 0x00012004ff0075a7 */ /* 0x000e640008001121 */
[----:B-1----:R-:W-:Y:S05]  /*1e00*/  @!P0 BRA `(.L_x_28) ;  /* 0x0000007c006c8947 */ /* 0x002fea0003800000 */
.L_x_27:
[----:B------:R2:W-:Y:S01]  /*1e10*/  @P5 SYNCS.ARRIVE.TRANS64 RZ, [UR33], R3 ;  /* 0x00000003ffff59a7 */ /* 0x0005e20008000021 */
[----:B------:R-:W-:Y:S02]  /*1e20*/  ULOP3.LUT UR5, UR14, 0x2, URZ, 0xfc, !UPT ;  /* 0x000000020e057892 */ /* 0x000fe4000f8efcff */
[----:B------:R-:W-:Y:S02]  /*1e30*/  UIADD3 UR16, UPT, UPT, UR16, 0x1, URZ ;  /* 0x0000000110107890 */ /* 0x000fe4000fffe0ff */
[----:B------:R-:W-:Y:S02]  /*1e40*/  UISETP.NE.AND UP0, UPT, UR5, 0x2, UPT ;  /* 0x000000020500788c */ /* 0x000fe4000bf05270 */
[----:B------:R-:W-:Y:S07]  /*1e50*/  UISETP.NE.AND UP2, UPT, UR16, 0x1, UPT ;  /* 0x000000011000788c */ /* 0x000fee000bf45270 */
[----:B------:R-:W-:Y:S05]  /*1e60*/  BRA.U UP0, `(.L_x_29) ;  /* 0x0000000100047547 */ /* 0x000fea000b800000 */
[----:B------:R-:W-:Y:S05]  /*1e70*/  BPT.TRAP 0x1 ;  /* 0x000000040000795c */ /* 0x000fea0000300000 */
.L_x_29:
[----:B------:R-:W-:Y:S04]  /*1e80*/  BSSY.RECONVERGENT B0, `(.L_x_30) ;  /* 0x0000003000007945 */ /* 0x000fe80003800200 */
[----:B------:R-:W-:Y:S05]  /*1e90*/  @!P4 BRA `(.L_x_31) ;  /* 0x000000000004c947 */ /* 0x000fea0003800000 */
[----:B------:R-:W-:Y:S05]  /*1ea0*/  BPT.TRAP 0x1 ;  /* 0x000000040000795c */ /* 0x000fea0000300000 */
.L_x_31:
[----:B------:R-:W-:Y:S05]  /*1eb0*/  BSYNC.RECONVERGENT B0 ;  /* 0x0000000000007941 */ /* 0x000fea0003800200 */
.L_x_30:
[----:B------:R-:W-:Y:S02]  /*1ec0*/  UIADD3 UR15, UPT, UPT, UR6, 0x1, URZ ;  /* 0x00000001060f7890 */ /* 0x000fe4000fffe0ff */
[----:B------:R-:W-:Y:S02]  /*1ed0*/  UIADD3 UR18, UP1, UPT, UR26, 0x80, URZ ;  /* 0x000000801a127890 */ /* 0x000fe4000ff3e0ff */
[----:B------:R-:W-:Y:S02]  /*1ee0*/  UISETP.NE.AND UP0, UPT, UR15, 0x24, UPT ;  /* 0x000000240f00788c */ /* 0x000fe4000bf05270 */
[----:B------:R-:W-:Y:S02]  /*1ef0*/  ULEA UR32, UR6, UR4, 0xc ;  /* 0x0000000406207291 */ /* 0x000fe4000f8e60ff */
[----:B------:R-:W-:Y:S02]  /*1f00*/  USEL UR9, URZ, 0x1, UP0 ;  /* 0x00000001ff097887 */ /* 0x000fe40008000000 */
[----:B------:R-:W-:Y:S02]  /*1f10*/  USEL UR15, UR15, URZ, UP0 ;  /* 0x000000ff0f0f7287 */ /* 0x000fe40008000000 */
[----:B------:R-:W-:Y:S02]  /*1f20*/  ULOP3.LUT UR33, UR33, 0xfefffff8, URZ, 0xc0, !UPT ;  /* 0xfefffff821217892 */ /* 0x000fe4000f8ec0ff */
[----:B------:R-:W-:Y:S01]  /*1f30*/  ULEA UR8, UR15, UR4, 0x3 ;  /* 0x000000040f087291 */ /* 0x000fe2000f8e18ff */
[----:B------:R-:W-:Y:S01]  /*1f40*/  LOP3.LUT R17, R17, UR9, RZ, 0x3c, !PT ;  /* 0x0000000911117c12 */ /* 0x000fe2000f8e3cff */
[----:B------:R-:W-:Y:S02]  /*1f50*/  UIADD3.X UR19, UPT, UPT, URZ, UR27, URZ, UP1, !UPT ;  /* 0x0000001bff137290 */ /* 0x000fe40008ffe4ff */
[----:B------:R-:W-:Y:S01]  /*1f60*/  UIADD3 UR32, UPT, UPT, UR32, 0x6600, URZ ;  /* 0x0000660020207890 */ /* 0x000fe2000fffe0ff */
[----:B-1----:R-:W-:Y:S01]  /*1f70*/  SHF.L.U32 R2, R17, 0x1f, RZ ;  /* 0x0000001f11027819 */ /* 0x002fe200000006ff */
[----:B------:R-:W-:Y:S01]  /*1f80*/  UIMAD UR5, UR6, 0x600, UR4 ;  /* 0x00000600060578a4 */ /* 0x000fe2000f8e0204 */
[----:B------:R-:W-:Y:S02]  /*1f90*/  UMOV UR30, 0x0 ;  /* 0x00000000001e7882 */ /* 0x000fe40000000000 */
[----:B------:R1:W4:Y:S01]  /*1fa0*/  SYNCS.PHASECHK.TRANS64.TRYWAIT P0, [UR8+0x120], R2 ;  /* 0x00012002ff0075a7 */ /* 0x0003220008001108 */
[----:B------:R-:W-:Y:S01]  /*1fb0*/  UMOV UR31, 0x10000000 ;  /* 0x10000000001f7882 */ /* 0x000fe20000000000 */
[----:B------:R-:W-:Y:S02]  /*1fc0*/  UIADD3 UR28, UP0, UPT, UR26, 0x180, URZ ;  /* 0x000001801a1c7890 */ /* 0x000fe4000ff1e0ff */
[----:B------:R2:W-:Y:S01]  /*1fd0*/  UTMALDG.3D.2CTA [UR32], [UR18], desc[UR30] ;  /* 0x00001e20120075b4 */ /* 0x0005e20008211000 */
[----:B------:R-:W-:Y:S02]  /*1fe0*/  UIADD3 UR8, UPT, UPT, UR5, 0x2a600, URZ ;  /* 0x0002a60005087890 */ /* 0x000fe4000fffe0ff */
[----:B------:R-:W-:Y:S01]  /*1ff0*/  UIADD3.X UR29, UPT, UPT, URZ, UR27, URZ, UP0, !UPT ;  /* 0x0000001bff1d7290 */ /* 0x000fe200087fe4ff */
[----:B------:R-:W-:Y:S01]  /*2000*/  UMOV UR10, UR34 ;  /* 0x00000022000a7c82 */ /* 0x000fe20008000000 */
[----:B------:R-:W-:Y:S01]  /*2010*/  UMOV UR12, UR36 ;  /* 0x00000024000c7c82 */ /* 0x000fe20008000000 */
[----:B------:R-:W-:Y:S01]  /*2020*/  UMOV UR9, UR33 ;  /* 0x0000002100097c82 */ /* 0x000fe20008000000 */
[----:B------:R-:W-:Y:S01]  /*2030*/  UMOV UR25, UR7 ;  /* 0x0000000700197c82 */ /* 0x000fe20008000000 */
[----:B------:R-:W-:Y:S04]  /*2040*/  UMOV UR6, UR15 ;  /* 0x0000000f00067c82 */ /* 0x000fe80008000000 */
[----:B------:R1:W-:Y:S01]  /*2050*/  UTMALDG.3D.2CTA [UR8], [UR28], desc[UR30] ;  /* 0x00001e081c0075b4 */ /* 0x0003e20008211000 */
[----:B--2---:R-:W-:Y:S01]  /*2060*/  UIADD3 UR34, UPT, UPT, UR34, 0x10, URZ ;  /* 0x0000001022227890 */ /* 0x004fe2000fffe0ff */
[----:B------:R-:W-:Y:S11]  /*2070*/  BRA.U UP2, `(.L_x_32) ;  /* 0xfffffffd024c7547 */ /* 0x000ff6000b83ffff */
.L_x_26:
[----:B------:R-:W-:Y:S01]  /*2080*/  ULEA UR5, UR15, UR4, 0x3 ;  /* 0x000000040f057291 */ /* 0x000fe2000f8e18ff */
[----:B-1----:R-:W-:Y:S01]  /*2090*/  SHF.L.U32 R2, R17, 0x1f, RZ ;  /* 0x0000001f11027819 */ /* 0x002fe200000006ff */
[----:B------:R-:W-:Y:S01]  /*20a0*/  @!P1 SYNCS.ARRIVE.TRANS64.A1T0 RZ, [UR4+0x278], RZ ;  /* 0x000278ffffff99a7 */ /* 0x000fe20008100004 */
[----:B------:R-:W-:-:S06]  /*20b0*/  UISETP.GT.AND UP0, UPT, UR24, UR23, UPT ;  /* 0x000000171800728c */ /* 0x000fcc000bf04270 */
[----:B--2-4-:R1:W2:Y:S03]  /*20c0*/  SYNCS.PHASECHK.TRANS64.TRYWAIT P0, [UR5+0x120], R2 ;  /* 0x00012002ff0075a7 */ /* 0x0142a60008001105 */
[----:B------:R-:W-:Y:S05]  /*20d0*/  BRA.U !UP0, `(.L_x_33) ;  /* 0x0000000108c07547 */ /* 0x000fea000b800000 */
[----:B------:R-:W-:Y:S01]  /*20e0*/  UIADD3 UR28, UPT, UPT, UR21, UR25, URZ ;  /* 0x00000019151c7290 */ /* 0x000fe2000fffe0ff */
[----:B------:R-:W-:-:S11]  /*20f0*/  UMOV UR6, UR15 ;  /* 0x0000000f00067c82 */ /* 0x000fd60008000000 */
.L_x_39:
[----:B--2---:R-:W-:Y:S01]  /*2100*/  @P5 MOV R3, 0x2c00 ;  /* 0x00002c0000035802 */ /* 0x004fe20000000f00 */
[----:B------:R-:W-:Y:S01]  /*2110*/  ULEA UR17, UR6, UR4, 0x3 ;  /* 0x0000000406117291 */ /* 0x000fe2000f8e18ff */
[----:B-12---:R-:W-:Y:S11]  /*2120*/  @P0 BRA `(.L_x_34) ;  /* 0x00000000000c0947 */ /* 0x006ff60003800000 */
[----:B------:R-:W-:Y:S04]  /*2130*/  SHF.L.U32 R4, R17, 0x1f, RZ ;  /* 0x0000001f11047819 */ /* 0x000fe800000006ff */
[----:B------:R-:W2:Y:S02]  /*2140*/  SYNCS.PHASECHK.TRANS64.TRYWAIT P0, [UR17+0x120], R4 ;  /* 0x00012004ff0075a7 */ /* 0x000ea40008001111 */
[----:B--2---:R-:W-:Y:S05]  /*2150*/  @!P0 BRA `(.L_x_35) ;  /* 0x0000007800b08947 */ /* 0x004fea0003800000 */
.L_x_34:
[----:B------:R2:W-:Y:S01]  /*2160*/  @P5 SYNCS.ARRIVE.TRANS64 RZ, [UR17], R3 ;  /* 0x00000003ffff59a7 */ /* 0x0005e20008000011 */
[----:B------:R-:W-:Y:S04]  /*2170*/  ULOP3.LUT UR5, UR14, 0x2, URZ, 0xfc, !UPT ;  /* 0x000000020e057892 */ /* 0x000fe8000f8efcff */
[----:B------:R-:W-:Y:S09]  /*2180*/  UISETP.NE.AND UP0, UPT, UR5, 0x2, UPT ;  /* 0x000000020500788c */ /* 0x000ff2000bf05270 */
[----:B------:R-:W-:Y:S05]  /*2190*/  BRA.U UP0, `(.L_x_36) ;  /* 0x0000000100047547 */ /* 0x000fea000b800000 */
[----:B------:R-:W-:Y:S05]  /*21a0*/  BPT.TRAP 0x1 ;  /* 0x000000040000795c */ /* 0x000fea0000300000 */
.L_x_36:
[----:B------:R-:W-:Y:S04]  /*21b0*/  BSSY.RECONVERGENT B0, `(.L_x_37) ;  /* 0x0000003000007945 */ /* 0x000fe80003800200 */
[----:B------:R-:W-:Y:S05]  /*21c0*/  @!P4 BRA `(.L_x_38) ;  /* 0x000000000004c947 */ /* 0x000fea0003800000 */
[----:B------:R-:W-:Y:S05]  /*21d0*/  BPT.TRAP 0x1 ;  /* 0x000000040000795c */ /* 0x000fea0000300000 */
.L_x_38:
[----:B------:R-:W-:Y:S05]  /*21e0*/  BSYNC.RECONVERGENT B0 ;  /* 0x0000000000007941 */ /* 0x000fea0003800200 */
.L_x_37:
[----:B------:R-:W-:Y:S02]  /*21f0*/  UIADD3 UR15, UPT, UPT, UR6, 0x1, URZ ;  /* 0x00000001060f7890 */ /* 0x000fe4000fffe0ff */
[----:B------:R-:W-:Y:S02]  /*2200*/  ULEA UR16, UR6, UR4, 0xc ;  /* 0x0000000406107291 */ /* 0x000fe4000f8e60ff */
[----:B------:R-:W-:Y:S02]  /*2210*/  UISETP.NE.AND UP0, UPT, UR15, 0x24, UPT ;  /* 0x000000240f00788c */ /* 0x000fe4000bf05270 */
[----:B------:R-:W-:Y:S02]  /*2220*/  UIADD3 UR38, UP1, UPT, UR26, 0x80, URZ ;  /* 0x000000801a267890 */ /* 0x000fe4000ff3e0ff */
[----:B------:R-:W-:Y:S02]  /*2230*/  USEL UR9, URZ, 0x1, UP0 ;  /* 0x00000001ff097887 */ /* 0x000fe40008000000 */
[----:B------:R-:W-:Y:S02]  /*2240*/  USEL UR15, UR15, URZ, UP0 ;  /* 0x000000ff0f0f7287 */ /* 0x000fe40008000000 */
[----:B------:R-:W-:Y:S02]  /*2250*/  ULOP3.LUT UR17, UR17, 0xfefffff8, URZ, 0xc0, !UPT ;  /* 0xfefffff811117892 */ /* 0x000fe4000f8ec0ff */
[----:B------:R-:W-:Y:S01]  /*2260*/  ULEA UR8, UR15, UR4, 0x3 ;  /* 0x000000040f087291 */ /* 0x000fe2000f8e18ff */
[----:B------:R-:W-:Y:S01]  /*2270*/  LOP3.LUT R17, R17, UR9, RZ, 0x3c, !PT ;  /* 0x0000000911117c12 */ /* 0x000fe2000f8e3cff */
[----:B------:R-:W-:Y:S02]  /*2280*/  USHF.L.U32 UR18, UR25, 0x4, URZ ;  /* 0x0000000419127899 */ /* 0x000fe400080006ff */
[----:B------:R-:W-:Y:S01]  /*2290*/  UIADD3 UR16, UPT, UPT, UR16, 0x6600, URZ ;  /* 0x0000660010107890 */ /* 0x000fe2000fffe0ff */
[----:B-1----:R-:W-:Y:S01]  /*22a0*/  SHF.L.U32 R2, R17, 0x1f, RZ ;  /* 0x0000001f11027819 */ /* 0x002fe200000006ff */
[----:B------:R-:W-:Y:S02]  /*22b0*/  UIADD3.X UR39, UPT, UPT, URZ, UR27, URZ, UP1, !UPT ;  /* 0x0000001bff277290 */ /* 0x000fe40008ffe4ff */
[----:B------:R-:W-:Y:S01]  /*22c0*/  UIMAD UR5, UR6, 0x600, UR4 ;  /* 0x00000600060578a4 */ /* 0x000fe2000f8e0204 */
[----:B------:R4:W1:Y:S01]  /*22d0*/  SYNCS.PHASECHK.TRANS64.TRYWAIT P0, [UR8+0x120], R2 ;  /* 0x00012002ff0075a7 */ /* 0x0008620008001108 */
[----:B------:R-:W-:Y:S02]  /*22e0*/  UIADD3 UR32, UP0, UPT, UR26, 0x180, URZ ;  /* 0x000001801a207890 */ /* 0x000fe4000ff1e0ff */
[----:B------:R-:W-:Y:S01]  /*22f0*/  UIADD3 UR8, UPT, UPT, UR5, 0x2a600, URZ ;  /* 0x0002a60005087890 */ /* 0x000fe2000fffe0ff */
[----:B------:R-:W-:Y:S01]  /*2300*/  UMOV UR30, 0x0 ;  /* 0x00000000001e7882 */ /* 0x000fe20000000000 */
[----:B------:R-:W-:Y:S01]  /*2310*/  UMOV UR31, 0x10000000 ;  /* 0x10000000001f7882 */ /* 0x000fe20000000000 */
[----:B------:R-:W-:Y:S01]  /*2320*/  UMOV UR19, UR35 ;  /* 0x0000002300137c82 */ /* 0x000fe20008000000 */
[----:B------:R-:W-:Y:S01]  /*2330*/  UMOV UR20, UR36 ;  /* 0x0000002400147c82 */ /* 0x000fe20008000000 */
[----:B------:R-:W-:Y:S01]  /*2340*/  UIADD3.X UR33, UPT, UPT, URZ, UR27, URZ, UP0, !UPT ;  /* 0x0000001bff217290 */ /* 0x000fe200087fe4ff */
[----:B------:R4:W-:Y:S01]  /*2350*/  UTMALDG.3D.2CTA [UR16], [UR38], desc[UR30] ;  /* 0x00001e10260075b4 */ /* 0x0009e20008211000 */
[----:B------:R-:W-:Y:S01]  /*2360*/  UIADD3 UR25, UPT, UPT, UR25, 0x1, URZ ;  /* 0x0000000119197890 */ /* 0x000fe2000fffe0ff */
[----:B------:R-:W-:Y:S01]  /*2370*/  UMOV UR12, UR36 ;  /* 0x00000024000c7c82 */ /* 0x000fe20008000000 */
[----:B------:R-:W-:Y:S01]  /*2380*/  UMOV UR9, UR17 ;  /* 0x0000001100097c82 */ /* 0x000fe20008000000 */
[----:B------:R-:W-:Y:S01]  /*2390*/  UMOV UR10, UR18 ;  /* 0x00000012000a7c82 */ /* 0x000fe20008000000 */
[----:B------:R-:W-:Y:S03]  /*23a0*/  UISETP.NE.AND UP0, UPT, UR25, UR28, UPT ;  /* 0x0000001c1900728c */ /* 0x000fe6000bf05270 */
[----:B------:R4:W-:Y:S01]  /*23b0*/  UTMALDG.3D.2CTA [UR8], [UR32], desc[UR30] ;  /* 0x00001e08200075b4 */ /* 0x0009e20008211000 */
[----:B------:R-:W-:Y:S05]  /*23c0*/  UMOV UR6, UR15 ;  /* 0x0000000f00067c82 */ /* 0x000fea0008000000 */
[----:B----4-:R-:W-:Y:S05]  /*23d0*/  BRA.U UP0, `(.L_x_39) ;  /* 0xfffffffd00487547 */ /* 0x010fea000b83ffff */
.L_x_33:
[C---:B-1----:R-:W-:Y:S01]  /*23e0*/  LEA R2, R16.reuse, UR4, 0x3 ;  /* 0x0000000410027c11 */ /* 0x042fe2000f8e18ff */
[----:B------:R-:W-:Y:S01]  /*23f0*/  NOP ;  /* 0x0000000000007918 */ /* 0x000fe20000000000 */
[----:B--2---:R-:W-:Y:S02]  /*2400*/  SHF.L.U32 R3, R13, 0x1f, RZ ;  /* 0x0000001f0d037819 */ /* 0x004fe400000006ff */
[----:B------:R-:W-:Y:S02]  /*2410*/  LEA R4, R16, UR4, 0x4 ;  /* 0x0000000410047c11 */ /* 0x000fe4000f8e20ff */
[----:B------:R-:W1:Y:S02]  /*2420*/  SYNCS.PHASECHK.TRANS64.TRYWAIT P0, [R2+URZ+0x280], R3 ;  /* 0x00028003020075a7 */ /* 0x000e6400080011ff */
[----:B-1----:R-:W-:Y:S05]  /*2430*/  @!P0 BRA `(.L_x_40) ;  /* 0x0000007800108947 */ /* 0x002fea0003800000 */
.L_x_176:
[----:B------:R-:W2:Y:S01]  /*2440*/  LDS.128 R4, [R4+0x310] ;  /* 0x0003100004047984 */ /* 0x000ea20000000c00 */
[----:B------:R-:W-:Y:S01]  /*2450*/  ISETP.GE.AND P0, PT, R37, 0x1, PT ;  /* 0x000000012500780c */ /* 0x000fe20003f06270 */
[----:B-1----:R-:W-:Y:S01]  /*2460*/  VIADD R2, R2, 0x290 ;  /* 0x0000029002027836 */ /* 0x002fe20000000000 */
[----:B------:R-:W-:Y:S01]  /*2470*/  @!PT LDS RZ, [RZ] ;  /* 0x00000000fffff984 */ /* 0x000fe20000000800 */
[----:B------:R-:W-:Y:S01]  /*2480*/  @!PT LDS RZ, [RZ] ;  /* 0x00000000fffff984 */ /* 0x000fe20000000800 */
[----:B------:R-:W-:Y:S01]  /*2490*/  @!PT LDS RZ, [RZ] ;  /* 0x00000000fffff984 */ /* 0x000fe20000000800 */
[----:B------:R-:W-:Y:S01]  /*24a0*/  @!PT LDS RZ, [RZ] ;  /* 0x00000000fffff984 */ /* 0x000fe20000000800 */
[----:B------:R1:W-:Y:S06]  /*24b0*/  MEMBAR.ALL.CTA ;  /* 0x0000000000007992 */ /* 0x0003ec0000008000 */
[----:B-1----:R-:W1:Y:S01]  /*24c0*/  FENCE.VIEW.ASYNC.S ;  /* 0x00000000000073c6 */ /* 0x002e620000000000 */
[----:B------:R-:W-:-:S04]  /*24d0*/  PRMT R2, RZ, 0x654, R2 ;  /* 0x00000654ff027816 */ /* 0x000fc80000000002 */
[----:B-1----:R1:W-:Y:S01]  /*24e0*/  SYNCS.ARRIVE.TRANS64.RED.A1T0 RZ, [R2+URZ], RZ ;  /* 0x000000ff02ff79a7 */ /* 0x0023e200081004ff */
[----:B--2---:R-:W-:-:S13]  /*24f0*/  LOP3.LUT P2, RZ, R6, 0x1, RZ, 0xc0, !PT ;  /* 0x0000000106ff7812 */ /* 0x004fda000784c0ff */
[----:B------:R-:W-:Y:S01]  /*2500*/  @P2 SHF.R.U32.HI R3, RZ, 0x10, R5 ;  /* 0x00000010ff032819 */ /* 0x000fe20000011605 */
[----:B------:R-:W-:Y:S01]  /*2510*/  VOTEU.ANY UP0, P2 ;  /* 0x0000000000ff7886 */ /* 0x000fe20001000100 */
[----:B------:R-:W-:Y:S02]  /*2520*/  @P2 MOV R10, R4 ;  /* 0x00000004000a2202 */ /* 0x000fe40000000f00 */
[----:B------:R-:W-:Y:S02]  /*2530*/  @P2 R2UR.BROADCAST UR5, R3 ;  /* 0x00000000030522ca */ /* 0x000fe400008e0000 */
[----:B------:R-:W-:-:S11]  /*2540*/  @P2 LOP3.LUT R9, R5, 0xffff, RZ, 0xc0, !PT ;  /* 0x0000ffff05092812 */ /* 0x000fd600078ec0ff */
[----:B------:R-:W-:Y:S01]  /*2550*/  @UP0 UMOV UR36, UR5 ;  /* 0x0000000500240c82 */ /* 0x000fe20008000000 */
[----:B-1----:R-:W-:Y:S05]  /*2560*/  @!P0 BRA `(.L_x_41) ;  /* 0x0000000000b88947 */ /* 0x002fea0003800000 */
[----:B------:R-:W3:Y:S01]  /*2570*/  LDC.64 R4, c[0x0][0xb18] ;  /* 0x0002c600ff047b82 */ /* 0x000ee20000000a00 */
[----:B------:R-:W-:-:S07]  /*2580*/  ISETP.NE.AND P3, PT, R37, 0x1, PT ;  /* 0x000000012500780c */ /* 0x000fce0003f65270 */
[----:B------:R-:W1:Y:S08]  /*2590*/  LDC.64 R6, c[0x0][0xb10] ;  /* 0x0002c400ff067b82 */ /* 0x000e700000000a00 */
[----:B------:R-:W2:Y:S08]  /*25a0*/  LDC R14, c[0x0][0xb20] ;  /* 0x0002c800ff0e7b82 */ /* 0x000eb00000000800 */
[----:B------:R-:W4:Y:S01]  /*25b0*/  LDC R15, c[0x0][0xb0c] ;  /* 0x0002c300ff0f7b82 */ /* 0x000f220000000800 */
[----:B---3--:R-:W-:Y:S01]  /*25c0*/  IMAD.HI.U32 R21, R0, R5, RZ ;  /* 0x0000000500157227 */ /* 0x008fe200078e00ff */
[----:B------:R-:W-:-:S03]  /*25d0*/  ISETP.NE.AND P0, PT, R4, 0x1, PT ;  /* 0x000000010400780c */ /* 0x000fc60003f05270 */
[----:B------:R-:W-:-:S03]  /*25e0*/  IMAD.HI.U32 R5, R9, R5, RZ ;  /* 0x0000000509057227 */ /* 0x000fc600078e00ff */
[----:B------:R-:W3:Y:S01]  /*25f0*/  LDC.64 R2, c[0x0][0xb28] ;  /* 0x0002ca00ff027b82 */ /* 0x000ee20000000a00 */
[----:B-1----:R-:W-:-:S04]  /*2600*/  IMAD.HI.U32 R22, R8, R6, RZ ;  /* 0x0000000608167227 */ /* 0x002fc800078e00ff */
[----:B------:R-:W-:Y:S01]  /*2610*/  IMAD.HI.U32 R23, R10, R6, RZ ;  /* 0x000000060a177227 */ /* 0x000fe200078e00ff */
[----:B------:R-:W-:Y:S02]  /*2620*/  SHF.R.U32.HI R22, RZ, R7, R22 ;  /* 0x00000007ff167219 */ /* 0x000fe40000011616 */
[-C--:B--2---:R-:W-:Y:S02]  /*2630*/  SHF.R.U32.HI R21, RZ, R14.reuse, R21 ;  /* 0x0000000eff157219 */ /* 0x084fe40000011615 */
[----:B------:R-:W-:Y:S02]  /*2640*/  SHF.R.U32.HI R5, RZ, R14, R5 ;  /* 0x0000000eff057219 */ /* 0x000fe40000011605 */
[----:B------:R-:W-:Y:S02]  /*2650*/  SEL R21, R0, R21, !P0 ;  /* 0x0000001500157207 */ /* 0x000fe40004000000 */
[----:B------:R-:W-:Y:S02]  /*2660*/  SHF.R.U32.HI R23, RZ, R7, R23 ;  /* 0x00000007ff177219 */ /* 0x000fe40000011617 */
[----:B----4-:R-:W-:-:S02]  /*2670*/  ISETP.NE.AND P1, PT, R15, 0x1, PT ;  /* 0x000000010f00780c */ /* 0x010fc40003f25270 */
[----:B------:R-:W-:Y:S02]  /*2680*/  SEL R5, R9, R5, !P0 ;  /* 0x0000000509057207 */ /* 0x000fe40004000000 */
[----:B------:R-:W-:Y:S02]  /*2690*/  SEL R22, R8, R22, !P1 ;  /* 0x0000001608167207 */ /* 0x000fe40004800000 */
[----:B------:R-:W-:Y:S01]  /*26a0*/  SEL R23, R10, R23, !P1 ;  /* 0x000000170a177207 */ /* 0x000fe20004800000 */
[----:B---3--:R-:W-:-:S04]  /*26b0*/  IMAD.HI.U32 R20, R21, R2, RZ ;  /* 0x0000000215147227 */ /* 0x008fc800078e00ff */
        /* <DEDUP_REMOVED lines=10> */
[----:B------:R-:W-:-:S04]  /*2760*/  @!P0 IMAD.HI.U32 R7, R23, R2, RZ ;  /* 0x0000000217078227 */ /* 0x000fc800078e00ff */
[----:B------:R-:W-:Y:S01]  /*2770*/  IMAD.MOV R2, RZ, RZ, -R6 ;  /* 0x000000ffff027224 */ /* 0x000fe200078e0a06 */
[----:B------:R-:W-:Y:S02]  /*2780*/  @!P0 SHF.R.U32.HI R3, RZ, R3, R7 ;  /* 0x00000003ff038219 */ /* 0x000fe40000011607 */
[----:B------:R-:W-:Y:S01]  /*2790*/  IADD3 R7, PT, PT, -R5, RZ, RZ ;  /* 0x000000ff05077210 */ /* 0x000fe20007ffe1ff */
[----:B------:R-:W-:Y:S01]  /*27a0*/  IMAD R2, R37, R2, R5 ;  /* 0x0000000225027224 */ /* 0x000fe200078e0205 */
        /* <DEDUP_REMOVED lines=10> */
.L_x_41:
[----:B------:R-:W1:Y:S02]  /*2850*/  LDCU UR5, c[0x0][0xb30] ;  /* 0x00016600ff0577ac */ /* 0x000e640008000800 */
[----:B-1----:R-:W-:-:S09]  /*2860*/  UISETP.NE.AND UP0, UPT, UR5, 0x1, UPT ;  /* 0x000000010500788c */ /* 0x002fd2000bf05270 */
[----:B------:R-:W-:Y:S05]  /*2870*/  BRA.U UP0, `(.L_x_42) ;  /* 0x0000000100407547 */ /* 0x000fea000b800000 */
[----:B------:R-:W1:Y:S08]  /*2880*/  LDC.64 R4, c[0x0][0xb10] ;  /* 0x0002c400ff047b82 */ /* 0x000e700000000a00 */
[----:B------:R-:W2:Y:S08]  /*2890*/  LDC.64 R2, c[0x0][0xb18] ;  /* 0x0002c600ff027b82 */ /* 0x000eb00000000a00 */
[----:B------:R-:W4:Y:S08]  /*28a0*/  LDC R6, c[0x0][0xb20] ;  /* 0x0002c800ff067b82 */ /* 0x000f300000000800 */
[----:B------:R-:W3:Y:S01]  /*28b0*/  LDC R7, c[0x0][0xb0c] ;  /* 0x0002c300ff077b82 */ /* 0x000ee20000000800 */
[----:B-1----:R-:W-:-:S05]  /*28c0*/  IMAD.HI.U32 R4, R10, R4, RZ ;  /* 0x000000040a047227 */ /* 0x002fca00078e00ff */
[----:B------:R-:W-:Y:S01]  /*28d0*/  SHF.R.U32.HI R4, RZ, R5, R4 ;  /* 0x00000005ff047219 */ /* 0x000fe20000011604 */
[----:B--2---:R-:W-:Y:S01]  /*28e0*/  IMAD.HI.U32 R3, R9, R3, RZ ;  /* 0x0000000309037227 */ /* 0x004fe200078e00ff */
[----:B------:R-:W-:-:S04]  /*28f0*/  ISETP.NE.AND P0, PT, R2, 0x1, PT ;  /* 0x000000010200780c */ /* 0x000fc80003f05270 */
[----:B----4-:R-:W-:-:S04]  /*2900*/  SHF.R.U32.HI R3, RZ, R6, R3 ;  /* 0x00000006ff037219 */ /* 0x010fc80000011603 */
[----:B------:R-:W-:Y:S02]  /*2910*/  SEL R3, R9, R3, !P0 ;  /* 0x0000000309037207 */ /* 0x000fe40004000000 */
[----:B---3--:R-:W-:-:S04]  /*2920*/  ISETP.NE.AND P1, PT, R7, 0x1, PT ;  /* 0x000000010700780c */ /* 0x008fc80003f25270 */
[----:B------:R-:W-:-:S05]  /*2930*/  SEL R4, R10, R4, !P1 ;  /* 0x000000040a047207 */ /* 0x000fca0004800000 */
[----:B------:R-:W-:Y:S02]  /*2940*/  IMAD.IADD R5, R3, 0x1, -R4 ;  /* 0x0000000103057824 */ /* 0x000fe400078e0a04 */
[----:B------:R-:W-:Y:S02]  /*2950*/  IMAD.IADD R3, R4, 0x1, -R3 ;  /* 0x0000000104037824 */ /* 0x000fe400078e0a03 */
[----:B------:R-:W-:Y:S02]  /*2960*/  IMAD R10, R5, R7, R10 ;  /* 0x00000007050a7224 */ /* 0x000fe400078e020a */
[----:B------:R-:W-:-:S07]  /*2970*/  IMAD R9, R3, R2, R9 ;  /* 0x0000000203097224 */ /* 0x000fce00078e0209 */
.L_x_42:
[----:B------:R-:W-:Y:S01]  /*2980*/  VIADD R16, R16, 0x1 ;  /* 0x0000000110107836 */ /* 0x000fe20000000000 */
[----:B------:R-:W-:Y:S01]  /*2990*/  PLOP3.LUT P1, PT, PT, PT, PT, 0x80, 0x8 ;  /* 0x000000000008781c */ /* 0x000fe20003f2f070 */
[----:B------:R-:W-:Y:S02]  /*29a0*/  IMAD.IADD R14, R10, 0x1, R91 ;  /* 0x000000010a0e7824 */ /* 0x000fe400078e025b */
[----:B------:R-:W-:Y:S01]  /*29b0*/  IMAD.IADD R15, R9, 0x1, R90 ;  /* 0x00000001090f7824 */ /* 0x000fe200078e025a */
[----:B------:R-:W-:-:S04]  /*29c0*/  ISETP.NE.AND P0, PT, R16, 0x2, PT ;  /* 0x000000021000780c */ /* 0x000fc80003f05270 */
[----:B------:R-:W-:Y:S02]  /*29d0*/  SEL R2, RZ, 0x1, P0 ;  /* 0x00000001ff027807 */ /* 0x000fe40000000000 */
[----:B------:R-:W-:Y:S02]  /*29e0*/  SEL R16, R16, RZ, P0 ;  /* 0x000000ff10107207 */ /* 0x000fe40000000000 */
[----:B------:R-:W-:Y:S01]  /*29f0*/  LOP3.LUT R13, R13, R2, RZ, 0x3c, !PT ;  /* 0x000000020d0d7212 */ /* 0x000fe200078e3cff */
[----:B------:R-:W-:Y:S06]  /*2a00*/  @P2 BRA `(.L_x_43) ;  /* 0xfffffff000582947 */ /* 0x000fec000383ffff */
[----:B------:R-:W-:Y:S01]  /*2a10*/  UIADD3 UR4, UPT, UPT, UR4, 0x120, URZ ;  /* 0x0000012004047890 */ /* 0x000fe2000fffe0ff */
[----:B------:R-:W-:-:S03]  /*2a20*/  SHF.L.U32 R2, R17, 0x1f, RZ ;  /* 0x0000001f11027819 */ /* 0x000fc600000006ff */
[----:B------:R-:W-:-:S09]  /*2a30*/  ULEA UR5, UR15, UR4, 0x3 ;  /* 0x000000040f057291 */ /* 0x000fd2000f8e18ff */
[----:B------:R-:W1:Y:S02]  /*2a40*/  SYNCS.PHASECHK.TRANS64.TRYWAIT P0, [UR5], R2 ;  /* 0x00000002ff0075a7 */ /* 0x000e640008001105 */
[----:B-1----:R-:W-:Y:S05]  /*2a50*/  @!P0 BRA `(.L_x_44) ;  /* 0x00000070009c8947 */ /* 0x002fea0003800000 */
.L_x_178:
[----:B------:R-:W-:-:S04]  /*2a60*/  UIADD3 UR6, UPT, UPT, UR15, 0x1, URZ ;  /* 0x000000010f067890 */ /* 0x000fc8000fffe0ff */
[----:B------:R-:W-:-:S04]  /*2a70*/  UISETP.NE.AND UP0, UPT, UR6, 0x24, UPT ;  /* 0x000000240600788c */ /* 0x000fc8000bf05270 */
[----:B------:R-:W-:Y:S02]  /*2a80*/  USEL UR7, URZ, 0x1, UP0 ;  /* 0x00000001ff077887 */ /* 0x000fe40008000000 */
[----:B------:R-:W-:-:S04]  /*2a90*/  USEL UR6, UR6, URZ, UP0 ;  /* 0x000000ff06067287 */ /* 0x000fc80008000000 */
[----:B------:R-:W-:Y:S01]  /*2aa0*/  ULEA UR5, UR6, UR4, 0x3 ;  /* 0x0000000406057291 */ /* 0x000fe2000f8e18ff */
[----:B-1----:R-:W-:-:S04]  /*2ab0*/  LOP3.LUT R2, R17, UR7, RZ, 0x3c, !PT ;  /* 0x0000000711027c12 */ /* 0x002fc8000f8e3cff */
[----:B------:R-:W-:-:S04]  /*2ac0*/  SHF.L.U32 R3, R2, 0x1f, RZ ;  /* 0x0000001f02037819 */ /* 0x000fc800000006ff */
[----:B------:R-:W1:Y:S02]  /*2ad0*/  SYNCS.PHASECHK.TRANS64.TRYWAIT P0, [UR5], R3 ;  /* 0x00000003ff0075a7 */ /* 0x000e640008001105 */
[----:B-1----:R-:W-:Y:S05]  /*2ae0*/  @!P0 BRA `(.L_x_45) ;  /* 0x0000007000908947 */ /* 0x002fea0003800000 */
.L_x_180:
[----:B------:R-:W-:-:S04]  /*2af0*/  UIADD3 UR6, UPT, UPT, UR6, 0x1, URZ ;  /* 0x0000000106067890 */ /* 0x000fc8000fffe0ff */
[----:B------:R-:W-:-:S04]  /*2b00*/  UISETP.NE.AND UP0, UPT, UR6, 0x24, UPT ;  /* 0x000000240600788c */ /* 0x000fc8000bf05270 */
[----:B------:R-:W-:Y:S02]  /*2b10*/  USEL UR7, URZ, 0x1, UP0 ;  /* 0x00000001ff077887 */ /* 0x000fe40008000000 */
[----:B------:R-:W-:-:S04]  /*2b20*/  USEL UR6, UR6, URZ, UP0 ;  /* 0x000000ff06067287 */ /* 0x000fc80008000000 */
[----:B------:R-:W-:Y:S01]  /*2b30*/  ULEA UR5, UR6, UR4, 0x3 ;  /* 0x0000000406057291 */ /* 0x000fe2000f8e18ff */
[----:B------:R-:W-:-:S04]  /*2b40*/  LOP3.LUT R2, R2, UR7, RZ, 0x3c, !PT ;  /* 0x0000000702027c12 */ /* 0x000fc8000f8e3cff */
[----:B-1----:R-:W-:-:S04]  /*2b50*/  SHF.L.U32 R3, R2, 0x1f, RZ ;  /* 0x0000001f02037819 */ /* 0x002fc800000006ff */
[----:B------:R-:W1:Y:S02]  /*2b60*/  SYNCS.PHASECHK.TRANS64.TRYWAIT P0, [UR5], R3 ;  /* 0x00000003ff0075a7 */ /* 0x000e640008001105 */
[----:B-1----:R-:W-:Y:S05]  /*2b70*/  @!P0 BRA `(.L_x_46) ;  /* 0x0000007000848947 */ /* 0x002fea0003800000 */
.L_x_182:
        /* <DEDUP_REMOVED lines=9> */
.L_x_184:
        /* <DEDUP_REMOVED lines=9> */
.L_x_186:
        /* <DEDUP_REMOVED lines=9> */
.L_x_188:
        /* <DEDUP_REMOVED lines=9> */
.L_x_190:
        /* <DEDUP_REMOVED lines=9> */
.L_x_192:
        /* <DEDUP_REMOVED lines=9> */
.L_x_194:
        /* <DEDUP_REMOVED lines=9> */
.L_x_196:
        /* <DEDUP_REMOVED lines=9> */
.L_x_198:
        /* <DEDUP_REMOVED lines=9> */
.L_x_200:
        /* <DEDUP_REMOVED lines=9> */
.L_x_202:
        /* <DEDUP_REMOVED lines=9> */
.L_x_204:
        /* <DEDUP_REMOVED lines=9> */
.L_x_206:
        /* <DEDUP_REMOVED lines=9> */
.L_x_208:
        /* <DEDUP_REMOVED lines=9> */
.L_x_210:
        /* <DEDUP_REMOVED lines=9> */
.L_x_212:
        /* <DEDUP_REMOVED lines=9> */
.L_x_214:
        /* <DEDUP_REMOVED lines=9> */
.L_x_216:
        /* <DEDUP_REMOVED lines=9> */
.L_x_218:
        /* <DEDUP_REMOVED lines=9> */
.L_x_220:
        /* <DEDUP_REMOVED lines=9> */
.L_x_222:
        /* <DEDUP_REMOVED lines=9> */
.L_x_224:
        /* <DEDUP_REMOVED lines=9> */
.L_x_226:
        /* <DEDUP_REMOVED lines=9> */
.L_x_228:
        /* <DEDUP_REMOVED lines=9> */
.L_x_230:
        /* <DEDUP_REMOVED lines=9> */
.L_x_232:
        /* <DEDUP_REMOVED lines=9> */
.L_x_234:
        /* <DEDUP_REMOVED lines=9> */
.L_x_236:
        /* <DEDUP_REMOVED lines=9> */
.L_x_238:
        /* <DEDUP_REMOVED lines=9> */
.L_x_240:
        /* <DEDUP_REMOVED lines=9> */
.L_x_242:
        /* <DEDUP_REMOVED lines=9> */
.L_x_244:
        /* <DEDUP_REMOVED lines=9> */
.L_x_246:
[----:B------:R-:W-:-:S04]  /*3d80*/  UIADD3 UR6, UPT, UPT, UR6, 0x1, URZ ;  /* 0x0000000106067890 */ /* 0x000fc8000fffe0ff */
[----:B------:R-:W-:-:S04]  /*3d90*/  UISETP.NE.AND UP0, UPT, UR6, 0x24, UPT ;  /* 0x000000240600788c */ /* 0x000fc8000bf05270 */
[----:B------:R-:W-:Y:S02]  /*3da0*/  USEL UR5, URZ, 0x1, UP0 ;  /* 0x00000001ff057887 */ /* 0x000fe40008000000 */
[----:B------:R-:W-:-:S04]  /*3db0*/  USEL UR6, UR6, URZ, UP0 ;  /* 0x000000ff06067287 */ /* 0x000fc80008000000 */
[----:B------:R-:W-:Y:S01]  /*3dc0*/  ULEA UR6, UR6, UR4, 0x3 ;  /* 0x0000000406067291 */ /* 0x000fe2000f8e18ff */
[----:B------:R-:W-:-:S04]  /*3dd0*/  LOP3.LUT R2, R2, UR5, RZ, 0x3c, !PT ;  /* 0x0000000502027c12 */ /* 0x000fc8000f8e3cff */
[----:B------:R-:W-:Y:S01]  /*3de0*/  SHF.L.U32 R2, R2, 0x1f, RZ ;  /* 0x0000001f02027819 */ /* 0x000fe200000006ff */
[----:B-1-3--:R-:W-:-:S07]  /*3df0*/  IMAD.U32 R0, RZ, RZ, UR6 ;  /* 0x00000006ff007e24 */ /* 0x00afce000f8e00ff */
.L_x_79:
[----:B-1----:R1:W2:Y:S02]  /*3e00*/  SYNCS.PHASECHK.TRANS64.TRYWAIT P0, [R0+URZ], R2 ;  /* 0x00000002000075a7 */ /* 0x0022a400080011ff */
[----:B--2---:R-:W-:Y:S05]  /*3e10*/  @!P0 NANOSLEEP.SYNCS 0x989680 ;  /* 0x009896800000895d */ /* 0x004fea0003900000 */
[----:B------:R-:W2:Y:S02]  /*3e20*/  @!P0 SYNCS.PHASECHK.TRANS64 P0, [R0+URZ], R2 ;  /* 0x00000002000085a7 */ /* 0x000ea400080010ff */
[----:B--2---:R-:W-:Y:S05]  /*3e30*/  @P0 EXIT ;  /* 0x000000000000094d */ /* 0x004fea0003800000 */
[----:B------:R-:W-:Y:S05]  /*3e40*/  BRA `(.L_x_79) ;  /* 0xfffffffc00ec7947 */ /* 0x000fea000383ffff */
.L_x_23:
[----:B------:R-:W-:-:S04]  /*3e50*/  UISETP.NE.AND UP1, UPT, UR37, URZ, UPT ;  /* 0x000000ff2500728c */ /* 0x000fc8000bf25270 */
[----:B------:R-:W-:-:S09]  /*3e60*/  UISETP.NE.OR UP1, UPT, UR10, 0x1, UP1 ;  /* 0x000000010a00788c */ /* 0x000fd20008f25670 */
[----:B------:R-:W-:Y:S05]  /*3e70*/  BRA.U UP1, `(.L_x_80) ;  /* 0x00000005014c7547 */ /* 0x000fea000b800000 */
[----:B------:R-:W-:Y:S01]  /*3e80*/  HFMA2 R11, -RZ, RZ, 0, 0 ;  /* 0x00000000ff0b7431 */ /* 0x000fe200000001ff */
[----:B------:R-:W-:Y:S01]  /*3e90*/  ISETP.GE.U32.AND P2, PT, R10, 0x2, PT ;  /* 0x000000020a00780c */ /* 0x000fe20003f46070 */
[----:B------:R-:W-:Y:S01]  /*3ea0*/  IMAD.MOV.U32 R12, RZ, RZ, 0x1 ;  /* 0x00000001ff0c7424 */ /* 0x000fe200078e00ff */
[----:B------:R-:W-:Y:S01]  /*3eb0*/  CS2R R8, SRZ ;  /* 0x0000000000087805 */ /* 0x000fe2000001ff00 */
[----:B------:R-:W-:Y:S01]  /*3ec0*/  IMAD.MOV.U32 R3, RZ, RZ, RZ ;  /* 0x000000ffff037224 */ /* 0x000fe200078e00ff */
[----:B------:R-:W-:Y:S01]  /*3ed0*/  UMOV UR4, 0x400 ;  /* 0x0000040000047882 */ /* 0x000fe20000000000 */
[----:B------:R-:W-:Y:S01]  /*3ee0*/  UMOV UR6, URZ ;  /* 0x000000ff00067c82 */ /* 0x000fe20008000000 */
[----:B------:R-:W-:-:S12]  /*3ef0*/  ULEA UR37, UR37, UR4, 0x18 ;  /* 0x0000000425257291 */ /* 0x000fd8000f8ec0ff */
.L_x_84:
[----:B------:R-:W-:Y:S02]  /*3f00*/  LEA R0, R3, UR37, 0x3 ;  /* 0x0000002503007c11 */ /* 0x000fe4000f8e18ff */
[----:B------:R-:W-:-:S03]  /*3f10*/  SHF.L.U32 R4, R8, 0x1f, RZ ;  /* 0x0000001f08047819 */ /* 0x000fc600000006ff */
[----:B------:R-:W-:Y:S01]  /*3f20*/  VIADD R5, R0, 0x2f0 ;  /* 0x000002f000057836 */ /* 0x000fe20000000000 */
[----:B------:R-:W1:Y:S02]  /*3f30*/  SYNCS.PHASECHK.TRANS64.TRYWAIT P0, [R0+URZ+0x2e0], R4 ;  /* 0x0002e004000075a7 */ /* 0x000e6400080011ff */
[----:B-1----:R-:W-:Y:S05]  /*3f40*/  @!P0 BRA `(.L_x_81) ;  /* 0x0000006800a88947 */ /* 0x002fea0003800000 */
.L_x_247:
[----:B------:R-:W-:Y:S01]  /*3f50*/  ULEA UR5, UR6, UR37, 0x3 ;  /* 0x0000002506057291 */ /* 0x000fe2000f8e18ff */
[----:B-1----:R-:W-:Y:S01]  /*3f60*/  PRMT R0, RZ, 0x654, R5 ;  /* 0x00000654ff007816 */ /* 0x002fe20000000005 */
[----:B------:R-:W-:Y:S01]  /*3f70*/  @!P2 IMAD.MOV.U32 R4, RZ, RZ, 0x10 ;  /* 0x00000010ff04a424 */ /* 0x000fe200078e00ff */
[----:B------:R-:W-:Y:S01]  /*3f80*/  SHF.L.U32 R5, R12, 0x1f, RZ ;  /* 0x0000001f0c057819 */ /* 0x000fe200000006ff */
[----:B------:R-:W-:Y:S01]  /*3f90*/  UIADD3 UR4, UPT, UPT, UR5, 0x280, URZ ;  /* 0x0000028005047890 */ /* 0x000fe2000fffe0ff */
[----:B------:R1:W-:Y:S05]  /*3fa0*/  SYNCS.ARRIVE.TRANS64.RED.A1T0 RZ, [R0+URZ], RZ ;  /* 0x000000ff00ff79a7 */ /* 0x0003ea00081004ff */
[----:B------:R-:W-:Y:S01]  /*3fb0*/  IMAD.U32 R6, RZ, RZ, UR4 ;  /* 0x00000004ff067e24 */ /* 0x000fe2000f8e00ff */
[----:B------:R-:W2:Y:S04]  /*3fc0*/  SYNCS.PHASECHK.TRANS64.TRYWAIT P0, [UR5+0x290], R5 ;  /* 0x00029005ff0075a7 */ /* 0x000ea80008001105 */
[----:B------:R-:W-:Y:S01]  /*3fd0*/  PRMT R6, R10, 0x654, R6 ;  /* 0x000006540a067816 */ /* 0x000fe20000000006 */
[----:B-12---:R-:W-:Y:S06]  /*3fe0*/  @!P0 BRA `(.L_x_82) ;  /* 0x0000006800948947 */ /* 0x006fec0003800000 */
.L_x_249:
[----:B------:R-:W-:Y:S01]  /*3ff0*/  ULEA UR4, UR6, UR37, 0x4 ;  /* 0x0000002506047291 */ /* 0x000fe2000f8e20ff */
[----:B------:R-:W-:Y:S01]  /*4000*/  SEL R2, R6, R2, !P2 ;  /* 0x0000000206027207 */ /* 0x000fe20005000000 */
[----:B------:R-:W-:Y:S01]  /*4010*/  UIADD3 UR5, UPT, UPT, UR5, 0x280, URZ ;  /* 0x0000028005057890 */ /* 0x000fe2000fffe0ff */
[----:B-1----:R-:W-:Y:S01]  /*4020*/  LEA R0, R11, UR37, 0x3 ;  /* 0x000000250b007c11 */ /* 0x002fe2000f8e18ff */
[----:B------:R-:W-:Y:S01]  /*4030*/  UIADD3 UR4, UPT, UPT, UR4, 0x310, URZ ;  /* 0x0000031004047890 */ /* 0x000fe2000fffe0ff */
[----:B------:R1:W-:Y:S01]  /*4040*/  @!P2 SYNCS.ARRIVE.TRANS64.RED RZ, [R2+URZ], R4 ;  /* 0x0000000402ffa9a7 */ /* 0x0003e200080004ff */
[----:B------:R-:W-:Y:S01]  /*4050*/  UIADD3 UR6, UPT, UPT, UR6, 0x1, URZ ;  /* 0x0000000106067890 */ /* 0x000fe2000fffe0ff */
[----:B------:R-:W-:-:S03]  /*4060*/  VIADD R3, R3, 0x1 ;  /* 0x0000000103037836 */ /* 0x000fc60000000000 */
[----:B------:R-:W-:Y:S02]  /*4070*/  UISETP.NE.AND UP0, UPT, UR6, 0x2, UPT ;  /* 0x000000020600788c */ /* 0x000fe4000bf05270 */
[----:B------:R-:W-:Y:S01]  /*4080*/  ISETP.NE.AND P0, PT, R3, 0x2, PT ;  /* 0x000000020300780c */ /* 0x000fe20003f05270 */
[----:B------:R-:W-:Y:S06]  /*4090*/  UGETNEXTWORKID.BROADCAST [UR4], [UR5] ;  /* 0x00000000040073ca */ /* 0x000fec0008000100 */
[----:B------:R-:W-:Y:S02]  /*40a0*/  USEL UR4, URZ, 0x1, UP0 ;  /* 0x00000001ff047887 */ /* 0x000fe40008000000 */
[----:B------:R-:W-:-:S04]  /*40b0*/  USEL UR6, UR6, URZ, UP0 ;  /* 0x000000ff06067287 */ /* 0x000fc80008000000 */
[----:B------:R-:W-:Y:S02]  /*40c0*/  LOP3.LUT R12, R12, UR4, RZ, 0x3c, !PT ;  /* 0x000000040c0c7c12 */ /* 0x000fe4000f8e3cff */
[----:B-1----:R-:W-:-:S04]  /*40d0*/  SHF.L.U32 R4, R9, 0x1f, RZ ;  /* 0x0000001f09047819 */ /* 0x002fc800000006ff */
[----:B------:R-:W1:Y:S02]  /*40e0*/  SYNCS.PHASECHK.TRANS64.TRYWAIT P1, [R0+URZ+0x280], R4 ;  /* 0x00028004000075a7 */ /* 0x000e6400080211ff */
[----:B-1----:R-:W-:Y:S05]  /*40f0*/  @!P1 BRA `(.L_x_83) ;  /* 0x0000006800689947 */ /* 0x002fea0003800000 */
.L_x_250:
[----:B-1----:R-:W-:Y:S01]  /*4100*/  LEA R4, R11, UR37, 0x4 ;  /* 0x000000250b047c11 */ /* 0x002fe2000f8e20ff */
[----:B------:R-:W-:Y:S01]  /*4110*/  VIADD R0, R0, 0x290 ;  /* 0x0000029000007836 */ /* 0x000fe20000000000 */
[----:B------:R-:W-:Y:S01]  /*4120*/  SEL R3, R3, RZ, P0 ;  /* 0x000000ff03037207 */ /* 0x000fe20000000000 */
[----:B------:R-:W-:-:S03]  /*4130*/  VIADD R11, R11, 0x1 ;  /* 0x000000010b0b7836 */ /* 0x000fc60000000000 */
[----:B------:R-:W1:Y:S01]  /*4140*/  LDS.128 R4, [R4+0x310] ;  /* 0x0003100004047984 */ /* 0x000e620000000c00 */
[----:B------:R-:W-:Y:S02]  /*4150*/  PRMT R0, RZ, 0x654, R0 ;  /* 0x00000654ff007816 */ /* 0x000fe40000000000 */
[C---:B------:R-:W-:Y:S01]  /*4160*/  ISETP.NE.AND P1, PT, R11.reuse, 0x2, PT ;  /* 0x000000020b00780c */ /* 0x040fe20003f25270 */
[----:B------:R-:W-:Y:S01]  /*4170*/  @!PT LDS RZ, [RZ] ;  /* 0x00000000fffff984 */ /* 0x000fe20000000800 */
[----:B------:R-:W-:Y:S01]  /*4180*/  @!PT LDS RZ, [RZ] ;  /* 0x00000000fffff984 */ /* 0x000fe20000000800 */
[----:B------:R-:W-:Y:S01]  /*4190*/  @!PT LDS RZ, [RZ] ;  /* 0x00000000fffff984 */ /* 0x000fe20000000800 */
[----:B------:R-:W-:Y:S01]  /*41a0*/  @!PT LDS RZ, [RZ] ;  /* 0x00000000fffff984 */ /* 0x000fe20000000800 */
[----:B------:R2:W-:Y:S06]  /*41b0*/  MEMBAR.ALL.CTA ;  /* 0x0000000000007992 */ /* 0x0005ec0000008000 */
[----:B--2---:R-:W2:Y:S01]  /*41c0*/  FENCE.VIEW.ASYNC.S ;  /* 0x00000000000073c6 */ /* 0x004ea20000000000 */
[----:B------:R-:W-:Y:S01]  /*41d0*/  SEL R11, R11, RZ, P1 ;  /* 0x000000ff0b0b7207 */ /* 0x000fe20000800000 */
[----:B--2---:R2:W-:Y:S01]  /*41e0*/  SYNCS.ARRIVE.TRANS64.RED.A1T0 RZ, [R0+URZ], RZ ;  /* 0x000000ff00ff79a7 */ /* 0x0045e200081004ff */
[----:B-1----:R-:W-:-:S02]  /*41f0*/  LOP3.LUT P3, RZ, R6, 0x1, RZ, 0xc0, !PT ;  /* 0x0000000106ff7812 */ /* 0x002fc4000786c0ff */
[----:B------:R-:W-:-:S04]  /*4200*/  SEL R4, RZ, 0x1, P1 ;  /* 0x00000001ff047807 */ /* 0x000fc80000800000 */
[----:B------:R-:W-:Y:S02]  /*4210*/  LOP3.LUT R9, R9, R4, RZ, 0x3c, !PT ;  /* 0x0000000409097212 */ /* 0x000fe400078e3cff */
[----:B--2---:R-:W-:-:S04]  /*4220*/  SEL R0, RZ, 0x1, P0 ;  /* 0x00000001ff007807 */ /* 0x004fc80000000000 */
[----:B------:R-:W-:Y:S01]  /*4230*/  LOP3.LUT R8, R8, R0, RZ, 0x3c, !PT ;  /* 0x0000000008087212 */ /* 0x000fe200078e3cff */
[----:B------:R-:W-:Y:S06]  /*4240*/  @P3 BRA `(.L_x_84) ;  /* 0xfffffffc002c3947 */ /* 0x000fec000383ffff */
[----:B------:R-:W-:Y:S01]  /*4250*/  ULEA UR5, UR6, UR37, 0x3 ;  /* 0x0000002506057291 */ /* 0x000fe2000f8e18ff */
[----:B------:R-:W-:-:S08]  /*4260*/  SHF.L.U32 R2, R12, 0x1f, RZ ;  /* 0x0000001f0c027819 */ /* 0x000fd000000006ff */
[----:B------:R-:W1:Y:S02]  /*4270*/  SYNCS.PHASECHK.TRANS64 P0, [UR5+0x290], R2 ;  /* 0x00029002ff0075a7 */ /* 0x000e640008001005 */
[----:B-1----:R-:W-:Y:S05]  /*4280*/  @P0 BRA `(.L_x_85) ;  /* 0x0000000000080947 */ /* 0x002fea0003800000 */
[----:B------:R-:W1:Y:S02]  /*4290*/  SYNCS.PHASECHK.TRANS64.TRYWAIT P0, [UR5+0x290], R2 ;  /* 0x00029002ff0075a7 */ /* 0x000e640008001105 */
[----:B-1----:R-:W-:Y:S05]  /*42a0*/  @!P0 BRA `(.L_x_86) ;  /* 0x0000006800108947 */ /* 0x002fea0003800000 */
.L_x_85:
[----:B------:R-:W-:-:S04]  /*42b0*/  UIADD3 UR4, UPT, UPT, UR6, 0x1, URZ ;  /* 0x0000000106047890 */ /* 0x000fc8000fffe0ff */
[----:B------:R-:W-:-:S04]  /*42c0*/  UISETP.NE.AND UP0, UPT, UR4, 0x2, UPT ;  /* 0x000000020400788c */ /* 0x000fc8000bf05270 */
[----:B------:R-:W-:Y:S02]  /*42d0*/  USEL UR7, URZ, 0x1, UP0 ;  /* 0x00000001ff077887 */ /* 0x000fe40008000000 */
[----:B------:R-:W-:-:S04]  /*42e0*/  USEL UR4, UR4, URZ, UP0 ;  /* 0x000000ff04047287 */ /* 0x000fc80008000000 */
[----:B------:R-:W-:Y:S01]  /*42f0*/  ULEA UR4, UR4, UR37, 0x3 ;  /* 0x0000002504047291 */ /* 0x000fe2000f8e18ff */
[----:B-1----:R-:W-:-:S04]  /*4300*/  LOP3.LUT R2, R12, UR7, RZ, 0x3c, !PT ;  /* 0x000000070c027c12 */ /* 0x002fc8000f8e3cff */
[----:B------:R-:W-:-:S04]  /*4310*/  SHF.L.U32 R0, R2, 0x1f, RZ ;  /* 0x0000001f02007819 */ /* 0x000fc800000006ff */
[----:B------:R-:W1:Y:S02]  /*4320*/  SYNCS.PHASECHK.TRANS64 P0, [UR4+0x290], R0 ;  /* 0x00029000ff0075a7 */ /* 0x000e640008001004 */
[----:B-1----:R-:W-:Y:S05]  /*4330*/  @P0 EXIT ;  /* 0x000000000000094d */ /* 0x002fea0003800000 */
[----:B------:R-:W-:Y:S02]  /*4340*/  SHF.L.U32 R2, R2, 0x1f, RZ ;  /* 0x0000001f02027819 */ /* 0x000fe400000006ff */
[----:B------:R-:W-:-:S07]  /*4350*/  MOV R0, UR4 ;  /* 0x0000000400007c02 */ /* 0x000fce0008000f00 */
.L_x_87:
[----:B-1----:R1:W2:Y:S02]  /*4360*/  SYNCS.PHASECHK.TRANS64.TRYWAIT P0, [R0+URZ+0x290], R2 ;  /* 0x00029002000075a7 */ /* 0x0022a400080011ff */
[----:B--2---:R-:W-:Y:S05]  /*4370*/  @!P0 NANOSLEEP.SYNCS 0x989680 ;  /* 0x009896800000895d */ /* 0x004fea0003900000 */
[----:B------:R-:W2:Y:S02]  /*4380*/  @!P0 SYNCS.PHASECHK.TRANS64 P0, [R0+URZ+0x290], R2 ;  /* 0x00029002000085a7 */ /* 0x000ea400080010ff */
[----:B--2---:R-:W-:Y:S05]  /*4390*/  @P0 EXIT ;  /* 0x000000000000094d */ /* 0x004fea0003800000 */
[----:B------:R-:W-:Y:S05]  /*43a0*/  BRA `(.L_x_87) ;  /* 0xfffffffc00ec7947 */ /* 0x000fea000383ffff */
.L_x_80:
[----:B------:R-:W-:Y:S05]  /*43b0*/  BRA.U UP4, `(.L_x_88) ;  /* 0x0000001104847547 */ /* 0x000fea000b800000 */
[----:B------:R-:W-:Y:S01]  /*43c0*/  UMOV UR4, 0x40 ;  /* 0x0000004000047882 */ /* 0x000fe20000000000 */
[----:B------:R-:W-:Y:S01]  /*43d0*/  NOP ;  /* 0x0000000000007918 */ /* 0x000fe20000000000 */
[----:B------:R-:W-:Y:S01]  /*43e0*/  ULEA UR4, UR37, UR4, 0x18 ;  /* 0x0000000425047291 */ /* 0x000fe2000f8ec0ff */
[----:B------:R-:W-:Y:S02]  /*43f0*/  UMOV UR5, 0x400 ;  /* 0x0000040000057882 */ /* 0x000fe40000000000 */
[----:B------:R-:W-:-:S06]  /*4400*/  ULEA UR37, UR37, UR5, 0x18 ;  /* 0x0000000525257291 */ /* 0x000fcc000f8ec0ff */
[----:B------:R-:W1:Y:S02]  /*4410*/  LDS.U8 R2, [UR4+0x1c] ;  /* 0x00001c04ff027984 */ /* 0x000e640008000000 */
[----:B-1----:R-:W-:-:S13]  /*4420*/  ISETP.NE.AND P0, PT, R2, RZ, PT ;  /* 0x000000ff0200720c */ /* 0x002fda0003f05270 */
[----:B------:R-:W-:Y:S05]  /*4430*/  @P0 BRA `(.L_x_89) ;  /* 0x0000000400080947 */ /* 0x000fea0003800000 */
[----:B------:R-:W-:Y:S02]  /*4440*/  UISETP.NE.U32.AND UP0, UPT, UR9, 0x1, UPT ;  /* 0x000000010900788c */ /* 0x000fe4000bf05070 */
[----:B------:R-:W-:-:S07]  /*4450*/  UIADD3 UR6, UPT, UPT, UR4, 0x8, URZ ;  /* 0x0000000804067890 */ /* 0x000fce000fffe0ff */
[----:B------:R-:W-:Y:S05]  /*4460*/  BRA.U !UP0, `(.L_x_90) ;  /* 0x00000001089c7547 */ /* 0x000fea000b800000 */
[----:B------:R-:W-:Y:S01]  /*4470*/  ELECT P0, URZ, PT ;  /* 0x0000000000ff782f */ /* 0x000fe20003800000 */
[----:B------:R-:W-:-:S12]  /*4480*/  BSSY B0, `(.L_x_90) ;  /* 0x0000025000007945 */ /* 0x000fd80003800000 */
[----:B------:R-:W-:Y:S05]  /*4490*/  @!P0 BRA `(.L_x_91) ;  /* 0x00000000008c8947 */ /* 0x000fea0003800000 */
[----:B------:R-:W-:-:S05]  /*44a0*/  UMOV UR5, 0x10 ;  /* 0x0000001000057882 */ /* 0x000fca0000000000 */
[----:B------:R-:W-:Y:S04]  /*44b0*/  DEPBAR.LE SB1, 0x36 ;  /* 0x00009d800000791a */ /* 0x000fe80000000000 */
[----:B------:R-:W1:Y:S02]  /*44c0*/  UTCATOMSWS.2CTA.FIND_AND_SET.ALIGN UP1, UR5, UR5 ;  /* 0x00000005000575e3 */ /* 0x000e640008220800 */
[----:B-1----:R-:W-:Y:S01]  /*44d0*/  MOV R10, UR5 ;  /* 0x00000005000a7c02 */ /* 0x002fe20008000f00 */
[----:B------:R-:W-:Y:S06]  /*44e0*/  BRA.U UP1, `(.L_x_92) ;  /* 0x0000000101187547 */ /* 0x000fec000b800000 */
.L_x_93:
[----:B------:R-:W-:Y:S05]  /*44f0*/  NANOSLEEP 0x64 ;  /* 0x000000640000795d */ /* 0x000fea0003800000 */
[----:B------:R-:W-:-:S05]  /*4500*/  UMOV UR5, 0x10 ;  /* 0x0000001000057882 */ /* 0x000fca0000000000 */
[----:B------:R-:W-:Y:S04]  /*4510*/  DEPBAR.LE SB1, 0x36 ;  /* 0x00009d800000791a */ /* 0x000fe80000000000 */
[----:B------:R-:W1:Y:S02]  /*4520*/  UTCATOMSWS.2CTA.FIND_AND_SET.ALIGN UP1, UR5, UR5 ;  /* 0x00000005000575e3 */ /* 0x000e640008220800 */
[----:B-1----:R-:W-:Y:S01]  /*4530*/  MOV R10, UR5 ;  /* 0x00000005000a7c02 */ /* 0x002fe20008000f00 */
[----:B------:R-:W-:Y:S05]  /*4540*/  BRA.U !UP1, `(.L_x_93) ;  /* 0xfffffffd09e87547 */ /* 0x000fea000b83ffff */
.L_x_92:
[----:B------:R-:W1:Y:S01]  /*4550*/  LDS R5, [UR4+0x10] ;  /* 0x00001004ff057984 */ /* 0x000e620008000800 */
[----:B------:R-:W-:Y:S01]  /*4560*/  IMAD.U32 R3, RZ, RZ, UR37 ;  /* 0x00000025ff037e24 */ /* 0x000fe2000f8e00ff */
[----:B------:R-:W-:-:S03]  /*4570*/  MOV R2, UR8 ;  /* 0x0000000800027c02 */ /* 0x000fc60008000f00 */
[----:B------:R-:W-:Y:S01]  /*4580*/  VIADD R3, R3, 0x330 ;  /* 0x0000033003037836 */ /* 0x000fe20000000000 */
[----:B-1----:R-:W-:-:S04]  /*4590*/  SHF.L.U32 R5, R5, 0x1f, RZ ;  /* 0x0000001f05057819 */ /* 0x002fc800000006ff */
[----:B------:R-:W1:Y:S02]  /*45a0*/  SYNCS.PHASECHK.TRANS64.TRYWAIT P0, [UR4+0x8], R5 ;  /* 0x00000805ff0075a7 */ /* 0x000e640008001104 */
[----:B-1----:R-:W-:Y:S05]  /*45b0*/  @P0 BRA `(.L_x_94) ;  /* 0x0000000000080947 */ /* 0x002fea0003800000 */
[----:B------:R-:W1:Y:S02]  /*45c0*/  SYNCS.PHASECHK.TRANS64.TRYWAIT P0, [UR4+0x8], R5 ;  /* 0x00000805ff0075a7 */ /* 0x000e640008001104 */
[----:B-1----:R-:W-:Y:S05]  /*45d0*/  @!P0 BRA `(.L_x_95) ;  /* 0x00000064005c8947 */ /* 0x002fea0003800000 */
.L_x_94:
[----:B-1----:R-:W-:Y:S01]  /*45e0*/  HFMA2 R4, -RZ, RZ, 0, 5.9604644775390625e-08 ;  /* 0x00000001ff047431 */ /* 0x002fe200000001ff */
[----:B------:R-:W-:Y:S01]  /*45f0*/  UPRMT UR5, UR8, 0x654, UR6 ;  /* 0x0000065408057896 */ /* 0x000fe20008000006 */
[----:B------:R-:W-:Y:S01]  /*4600*/  IMAD.MOV.U32 R7, RZ, RZ, 0xffff ;  /* 0x0000ffffff077424 */ /* 0x000fe200078e00ff */
[----:B------:R-:W-:Y:S01]  /*4610*/  PRMT R2, R2, 0x654, R3 ;  /* 0x0000065402027816 */ /* 0x000fe20000000003 */
[----:B------:R-:W-:Y:S02]  /*4620*/  IMAD.MOV.U32 R5, RZ, RZ, 0x4 ;  /* 0x00000004ff057424 */ /* 0x000fe400078e00ff */
[----:B------:R-:W-:Y:S01]  /*4630*/  IMAD.SHL.U32 R9, R10, 0x20, RZ ;  /* 0x000000200a097824 */ /* 0x000fe200078e00ff */
[----:B------:R-:W-:Y:S02]  /*4640*/  MOV R3, UR5 ;  /* 0x0000000500037c02 */ /* 0x000fe40008000f00 */
[-C--:B------:R-:W-:Y:S01]  /*4650*/  SHF.L.U32 R7, R7, R10.reuse, RZ ;  /* 0x0000000a07077219 */ /* 0x080fe200000006ff */
[----:B------:R1:W-:Y:S01]  /*4660*/  SYNCS.ARRIVE.TRANS64.RED RZ, [UR5], R5 ;  /* 0x00000005ffff79a7 */ /* 0x0003e20008000405 */
[----:B------:R-:W-:Y:S01]  /*4670*/  SHF.L.U32 R6, R4, R10, RZ ;  /* 0x0000000a04067219 */ /* 0x000fe200000006ff */
[----:B------:R1:W-:Y:S04]  /*4680*/  STS [UR37+0x330], R9 ;  /* 0x00033009ff007988 */ /* 0x0003e80008000825 */
[----:B------:R1:W-:Y:S04]  /*4690*/  STAS [R2.64], R10 ;  /* 0x0000000a02007dbd */ /* 0x0003e8000c0008ff */
[----:B------:R1:W-:Y:S04]  /*46a0*/  ATOMS.OR RZ, [UR4+0x14], R7 ;  /* 0x00001407ffff798c */ /* 0x0003e8000b000004 */
[----:B------:R1:W-:Y:S04]  /*46b0*/  ATOMS.OR RZ, [UR4+0x18], R6 ;  /* 0x00001806ffff798c */ /* 0x0003e8000b000004 */
[----:B------:R1:W-:Y:S02]  /*46c0*/  ATOMS.XOR RZ, [UR4+0x10], R4 ;  /* 0x00001004ffff798c */ /* 0x0003e4000b800004 */
.L_x_91:
[----:B------:R-:W-:Y:S05]  /*46d0*/  BSYNC B0 ;  /* 0x0000000000007941 */ /* 0x000fea0003800000 */
.L_x_90:
[----:B------:R-:W-:Y:S05]  /*46e0*/  BRA.U UP0, `(.L_x_96) ;  /* 0x00000001006c7547 */ /* 0x000fea000b800000 */
[----:B------:R-:W-:-:S03]  /*46f0*/  UMOV UR5, 0xffffffff ;  /* 0xffffffff00057882 */ /* 0x000fc60000000000 */
[----:B------:R-:W-:Y:S05]  /*4700*/  BRA.DIV UR5, `(.L_x_97) ;  /* 0x0000006605287947 */ /* 0x000fea000b800000 */
[----:B------:R-:W-:-:S13]  /*4710*/  ELECT P6, URZ, PT ;  /* 0x0000000000ff782f */ /* 0x000fda00038c0000 */
.L_x_254:
[----:B------:R-:W-:Y:S05]  /*4720*/  @!P6 BRA `(.L_x_96) ;  /* 0x00000000005ce947 */ /* 0x000fea0003800000 */
[----:B-1----:R-:W1:Y:S02]  /*4730*/  LDS R3, [UR4+0x10] ;  /* 0x00001004ff037984 */ /* 0x002e640008000800 */
[----:B-1----:R-:W-:-:S04]  /*4740*/  SHF.L.U32 R3, R3, 0x1f, RZ ;  /* 0x0000001f03037819 */ /* 0x002fc800000006ff */
[----:B------:R-:W1:Y:S02]  /*4750*/  SYNCS.PHASECHK.TRANS64.TRYWAIT P0, [UR4+0x8], R3 ;  /* 0x00000803ff0075a7 */ /* 0x000e640008001104 */
[----:B-1----:R-:W-:Y:S05]  /*4760*/  @P0 BRA `(.L_x_98) ;  /* 0x0000000000080947 */ /* 0x002fea0003800000 */
[----:B------:R-:W1:Y:S02]  /*4770*/  SYNCS.PHASECHK.TRANS64.TRYWAIT P0, [UR4+0x8], R3 ;  /* 0x00000803ff0075a7 */ /* 0x000e640008001104 */
[----:B-1----:R-:W-:Y:S05]  /*4780*/  @!P0 BRA `(.L_x_99) ;  /* 0x0000006400288947 */ /* 0x002fea0003800000 */
.L_x_98:
[----:B------:R-:W2:Y:S01]  /*4790*/  LDS R5, [UR37+0x330] ;  /* 0x00033025ff057984 */ /* 0x000ea20008000800 */
[----:B-1----:R-:W-:Y:S02]  /*47a0*/  HFMA2 R2, -RZ, RZ, 0, 5.9604644775390625e-08 ;  /* 0x00000001ff027431 */ /* 0x002fe400000001ff */
[----:B------:R-:W-:Y:S01]  /*47b0*/  IMAD.MOV.U32 R3, RZ, RZ, 0xffff ;  /* 0x0000ffffff037424 */ /* 0x000fe200078e00ff */
[----:B------:R-:W-:Y:S01]  /*47c0*/  UPRMT UR5, UR8, 0x654, UR6 ;  /* 0x0000065408057896 */ /* 0x000fe20008000006 */
[----:B--2---:R-:W-:-:S03]  /*47d0*/  IMAD.SHL.U32 R4, R5, 0x20, RZ ;  /* 0x0000002005047824 */ /* 0x004fc600078e00ff */
[-C--:B------:R-:W-:Y:S02]  /*47e0*/  SHF.L.U32 R3, R3, R5.reuse, RZ ;  /* 0x0000000503037219 */ /* 0x080fe400000006ff */
[----:B------:R-:W-:Y:S01]  /*47f0*/  SHF.L.U32 R5, R2, R5, RZ ;  /* 0x0000000502057219 */ /* 0x000fe200000006ff */
[----:B------:R2:W-:Y:S04]  /*4800*/  STS [UR37+0x330], R4 ;  /* 0x00033004ff007988 */ /* 0x0005e80008000825 */
[----:B------:R2:W-:Y:S04]  /*4810*/  ATOMS.OR RZ, [UR4+0x14], R3 ;  /* 0x00001403ffff798c */ /* 0x0005e8000b000004 */
[----:B------:R2:W-:Y:S01]  /*4820*/  ATOMS.OR RZ, [UR4+0x18], R5 ;  /* 0x00001805ffff798c */ /* 0x0005e2000b000004 */
[----:B------:R-:W-:Y:S03]  /*4830*/  SYNCS.ARRIVE.TRANS64.RED.A1T0 RZ, [UR5], RZ ;  /* 0x000000ffffff79a7 */ /* 0x000fe60008100405 */
[----:B------:R2:W-:Y:S01]  /*4840*/  ATOMS.XOR RZ, [UR4+0x10], R2 ;  /* 0x00001002ffff798c */ /* 0x0005e2000b800004 */
[----:B------:R-:W-:Y:S05]  /*4850*/  BRA `(.L_x_96) ;  /* 0x0000000000107947 */ /* 0x000fea0003800000 */
.L_x_89:
[----:B------:R-:W-:-:S05]  /*4860*/  MOV R2, 0xffffffff ;  /* 0xffffffff00027802 */ /* 0x000fca0000000f00 */
[----:B------:R1:W-:Y:S02]  /*4870*/  STS [UR37+0x330], R2 ;  /* 0x00033002ff007988 */ /* 0x0003e40008000825 */
[----:B-1----:R-:W-:Y:S02]  /*4880*/  MOV R2, 0x48a0 ;  /* 0x000048a000027802 */ /* 0x002fe40000000f00 */
[----:B-----5:R-:W-:Y:S05]  /*4890*/  CALL.REL.NOINC `($__internal_1_$__cuda_sm10x_tcgen05_guardrail_trap_phase_invalid_during_alloc) ;  /* 0x0000006800b87944 */ /* 0x020fea0003c00000 */
.L_x_96:
[----:B------:R-:W-:Y:S05]  /*48a0*/  WARPSYNC.ALL ;  /* 0x0000000000007948 */ /* 0x000fea0003800000 */
[----:B------:R-:W3:Y:S01]  /*48b0*/  S2UR UR11, SR_CgaCtaId ;  /* 0x00000000000b79c3 */ /* 0x000ee20000008800 */
[----:B------:R-:W-:Y:S01]  /*48c0*/  UMOV UR4, 0x400 ;  /* 0x0000040000047882 */ /* 0x000fe20000000000 */
[----:B------:R-:W-:-:S06]  /*48d0*/  NOP ;  /* 0x0000000000007918 */ /* 0x000fcc0000000000 */
[----:B------:R-:W-:Y:S06]  /*48e0*/  BAR.ARV 0x6, 0xa0 ;  /* 0x0182800000007b1d */ /* 0x000fec0000002000 */
[----:B------:R-:W4:Y:S01]  /*48f0*/  LDCU UR5, c[0x0][0x38c] ;  /* 0x00007180ff0577ac */ /* 0x000f220008000800 */
[----:B------:R-:W-:Y:S01]  /*4900*/  LOP3.LUT R0, R0, 0xffff, RZ, 0xc0, !PT ;  /* 0x0000ffff00007812 */ /* 0x000fe200078ec0ff */
[----:B-1----:R-:W-:Y:S01]  /*4910*/  IMAD.MOV.U32 R9, RZ, RZ, 0x1 ;  /* 0x00000001ff097424 */ /* 0x002fe200078e00ff */
[----:B------:R-:W-:Y:S01]  /*4920*/  LOP3.LUT R8, R8, 0xffff, RZ, 0xc0, !PT ;  /* 0x0000ffff08087812 */ /* 0x000fe200078ec0ff */
[----:B------:R-:W-:Y:S01]  /*4930*/  UMOV UR16, URZ ;  /* 0x000000ff00107c82 */ /* 0x000fe20008000000 */
[----:B------:R-:W-:Y:S01]  /*4940*/  R2UR UR12, R0 ;  /* 0x00000000000c72ca */ /* 0x000fe200000e0000 */
[----:B------:R-:W-:Y:S01]  /*4950*/  UMOV UR15, URZ ;  /* 0x000000ff000f7c82 */ /* 0x000fe20008000000 */
[----:B------:R-:W-:Y:S01]  /*4960*/  R2UR UR13, R8 ;  /* 0x00000000080d72ca */ /* 0x000fe200000e0000 */
[----:B------:R-:W-:Y:S01]  /*4970*/  IMAD.MOV.U32 R8, RZ, RZ, RZ ;  /* 0x000000ffff087224 */ /* 0x000fe200078e00ff */
[----:B------:R-:W-:-:S02]  /*4980*/  UISETP.NE.AND UP2, UPT, UR9, URZ, UPT ;  /* 0x000000ff0900728c */ /* 0x000fc4000bf45270 */
[----:B---3--:R-:W-:Y:S01]  /*4990*/  ULEA UR11, UR11, UR4, 0x18 ;  /* 0x000000040b0b7291 */ /* 0x008fe2000f8ec0ff */
[----:B------:R-:W-:Y:S01]  /*49a0*/  UMOV UR22, URZ ;  /* 0x000000ff00167c82 */ /* 0x000fe20008000000 */
[----:B------:R-:W-:Y:S02]  /*49b0*/  UMOV UR26, 0x0 ;  /* 0x00000000001a7882 */ /* 0x000fe40000000000 */
[----:B------:R-:W-:Y:S02]  /*49c0*/  UIADD3 UR14, UPT, UPT, UR11, 0x6600, URZ ;  /* 0x000066000b0e7890 */ /* 0x000fe4000fffe0ff */
[----:B------:R-:W-:Y:S02]  /*49d0*/  UIADD3 UR4, UPT, UPT, UR11, 0x2a600, URZ ;  /* 0x0002a6000b047890 */ /* 0x000fe4000fffe0ff */
[----:B----4-:R-:W-:Y:S01]  /*49e0*/  UIADD3 UR5, UPT, UPT, UR5, 0xf, URZ ;  /* 0x0000000f05057890 */ /* 0x010fe2000fffe0ff */
[----:B--2---:R-:W1:Y:S01]  /*49f0*/  LDS R2, [UR11+0x330] ;  /* 0x0003300bff027984 */ /* 0x004e620008000800 */
[----:B------:R-:W-:-:S02]  /*4a00*/  USHF.R.U32.HI UR14, URZ, 0x4, UR14 ;  /* 0x00000004ff0e7899 */ /* 0x000fc4000801160e */
[----:B------:R-:W-:Y:S02]  /*4a10*/  USHF.R.S32.HI UR10, URZ, 0x1f, UR5 ;  /* 0x0000001fff0a7899 */ /* 0x000fe40008011405 */
[----:B------:R-:W-:Y:S02]  /*4a20*/  USHF.R.U32.HI UR4, URZ, 0x4, UR4 ;  /* 0x00000004ff047899 */ /* 0x000fe40008011604 */
[----:B------:R-:W-:Y:S02]  /*4a30*/  ULEA.HI UR10, UR10, UR5, URZ, 0x4 ;  /* 0x000000050a0a7291 */ /* 0x000fe4000f8f20ff */
[----:B------:R-:W-:Y:S02]  /*4a40*/  ULOP3.LUT UR14, UR14, 0x3fff, URZ, 0xc0, !UPT ;  /* 0x00003fff0e0e7892 */ /* 0x000fe4000f8ec0ff */
[----:B------:R-:W-:Y:S02]  /*4a50*/  USHF.R.S32.HI UR10, URZ, 0x4, UR10 ;  /* 0x00000004ff0a7899 */ /* 0x000fe4000801140a */
[----:B------:R-:W-:-:S02]  /*4a60*/  ULOP3.LUT UR4, UR4, 0x3fff, URZ, 0xc0, !UPT ;  /* 0x00003fff04047892 */ /* 0x000fc4000f8ec0ff */
[----:B------:R-:W-:Y:S02]  /*4a70*/  UISETP.LT.AND UP0, UPT, UR10, 0x1, UPT ;  /* 0x000000010a00788c */ /* 0x000fe4000bf01270 */
[----:B------:R-:W-:Y:S02]  /*4a80*/  ULOP3.LUT UR14, UR14, 0x10000, URZ, 0xfc, !UPT ;  /* 0x000100000e0e7892 */ /* 0x000fe4000f8efcff */
[----:B------:R-:W-:Y:S02]  /*4a90*/  ULOP3.LUT UR4, UR4, 0x10000, URZ, 0xfc, !UPT ;  /* 0x0001000004047892 */ /* 0x000fe4000f8efcff */
[----:B------:R-:W-:Y:S01]  /*4aa0*/  USEL UR23, UR10, 0x1, !UP0 ;  /* 0x000000010a177887 */ /* 0x000fe2000c000000 */
[----:B------:R-:W-:Y:S01]  /*4ab0*/  UMOV UR27, 0x10180490 ;  /* 0x10180490001b7882 */ /* 0x000fe20000000000 */
[----:B-1----:R-:W-:Y:S02]  /*4ac0*/  R2UR UR17, R2 ;  /* 0x00000000021172ca */ /* 0x002fe400000e0000 */
[----:B------:R-:W-:-:S13]  /*4ad0*/  CS2R R2, SRZ ;  /* 0x0000000000027805 */ /* 0x000fda000001ff00 */
.L_x_107:
[C---:B------:R-:W-:Y:S02]  /*4ae0*/  LEA R0, R8.reuse, UR11, 0x3 ;  /* 0x0000000b08007c11 */ /* 0x040fe4000f8e18ff */
[----:B------:R-:W-:Y:S02]  /*4af0*/  SHF.L.U32 R4, R3, 0x1f, RZ ;  /* 0x0000001f03047819 */ /* 0x000fe400000006ff */
[----:B------:R-:W-:Y:S02]  /*4b00*/  LEA R5, R8, UR11, 0x4 ;  /* 0x0000000b08057c11 */ /* 0x000fe4000f8e20ff */
[----:B------:R-:W1:Y:S02]  /*4b10*/  SYNCS.PHASECHK.TRANS64.TRYWAIT P0, [R0+URZ+0x280], R4 ;  /* 0x00028004000075a7 */ /* 0x000e6400080011ff */
[----:B-1-34-:R-:W-:Y:S05]  /*4b20*/  @!P0 BRA `(.L_x_100) ;  /* 0x0000006000588947 */ /* 0x01afea0003800000 */
.L_x_255:
[----:B-1----:R-:W1:Y:S01]  /*4b30*/  LDS.128 R4, [R5+0x310] ;  /* 0x0003100005047984 */ /* 0x002e620000000c00 */
[----:B------:R-:W-:Y:S02]  /*4b40*/  VIADD R0, R0, 0x290 ;  /* 0x0000029000007836 */ /* 0x000fe40000000000 */
[----:B------:R-:W-:Y:S01]  /*4b50*/  VIADD R8, R8, 0x1 ;  /* 0x0000000108087836 */ /* 0x000fe20000000000 */
[----:B------:R-:W-:Y:S01]  /*4b60*/  @!PT LDS RZ, [RZ] ;  /* 0x00000000fffff984 */ /* 0x000fe20000000800 */
[----:B------:R-:W-:Y:S01]  /*4b70*/  @!PT LDS RZ, [RZ] ;  /* 0x00000000fffff984 */ /* 0x000fe20000000800 */
[----:B------:R-:W-:Y:S01]  /*4b80*/  @!PT LDS RZ, [RZ] ;  /* 0x00000000fffff984 */ /* 0x000fe20000000800 */
[----:B------:R-:W-:Y:S01]  /*4b90*/  @!PT LDS RZ, [RZ] ;  /* 0x00000000fffff984 */ /* 0x000fe20000000800 */
[----:B------:R2:W-:Y:S06]  /*4ba0*/  MEMBAR.ALL.CTA ;  /* 0x0000000000007992 */ /* 0x0005ec0000008000 */
[----:B--2---:R-:W2:Y:S01]  /*4bb0*/  FENCE.VIEW.ASYNC.S ;  /* 0x00000000000073c6 */ /* 0x004ea20000000000 */
[----:B------:R-:W-:-:S04]  /*4bc0*/  PRMT R0, RZ, 0x654, R0 ;  /* 0x00000654ff007816 */ /* 0x000fc80000000000 */
[----:B--2---:R2:W-:Y:S01]  /*4bd0*/  SYNCS.ARRIVE.TRANS64.RED.A1T0 RZ, [R0+URZ], RZ ;  /* 0x000000ff00ff79a7 */ /* 0x0045e200081004ff */
[----:B-1----:R-:W-:Y:S01]  /*4be0*/  LOP3.LUT P1, RZ, R6, 0x1, RZ, 0xc0, !PT ;  /* 0x0000000106ff7812 */ /* 0x002fe2000782c0ff */
[----:B--2---:R-:W-:-:S12]  /*4bf0*/  BRA.U UP2, `(.L_x_101) ;  /* 0x0000000102cc7547 */ /* 0x004fd8000b800000 */
[----:B------:R-:W1:Y:S01]  /*4c00*/  LDCU UR5, c[0x0][0x38c] ;  /* 0x00007180ff0577ac */ /* 0x000e620008000800 */
[----:B------:R-:W-:Y:S02]  /*4c10*/  PLOP3.LUT P2, PT, PT, PT, PT, 0x80, 0x8 ;  /* 0x000000000008781c */ /* 0x000fe40003f4f070 */
[----:B------:R-:W-:Y:S01]  /*4c20*/  SHF.L.U32 R4, R9, 0x1f, RZ ;  /* 0x0000001f09047819 */ /* 0x000fe200000006ff */
[----:B------:R-:W-:Y:S02]  /*4c30*/  ULEA UR19, UR16, UR11, 0x3 ;  /* 0x0000000b10137291 */ /* 0x000fe4000f8e18ff */
[----:B-1----:R-:W-:-:S06]  /*4c40*/  UISETP.GE.AND UP0, UPT, UR5, 0x1, UPT ;  /* 0x000000010500788c */ /* 0x002fcc000bf06270 */
[----:B------:R-:W-:-:S05]  /*4c50*/  PLOP3.LUT P0, PT, PT, PT, UP0, 0x80, 0x8 ;  /* 0x000000000008781c */ /* 0x000fca0003f0f008 */
[----:B------:R-:W-:-:S08]  /*4c60*/  @UP0 ULEA UR5, UR15, UR11, 0x3 ;  /* 0x0000000b0f050291 */ /* 0x000fd0000f8e18ff */
[----:B------:R-:W-:-:S04]  /*4c70*/  @P0 SHF.L.U32 R0, R2, 0x1f, RZ ;  /* 0x0000001f02000819 */ /* 0x000fc800000006ff */
[----:B------:R1:W2:Y:S01]  /*4c80*/  @P0 SYNCS.PHASECHK.TRANS64.TRYWAIT P2, [UR5], R0 ;  /* 0x00000000ff0005a7 */ /* 0x0002a20008041105 */
[----:B------:R-:W3:Y:S02]  /*4c90*/  SYNCS.PHASECHK.TRANS64.TRYWAIT P0, [UR19+0x2c0], R4 ;  /* 0x0002c004ff0075a7 */ /* 0x000ee40008001113 */
[----:B-123--:R-:W-:Y:S05]  /*4ca0*/  @!P0 BRA `(.L_x_102) ;  /* 0x00000060000c8947 */ /* 0x00efea0003800000 */
.L_x_257:
[----:B------:R-:W-:Y:S01]  /*4cb0*/  UMOV UR21, UR22 ;  /* 0x0000001600157c82 */ /* 0x000fe20008000000 */
[----:B------:R-:W-:Y:S05]  /*4cc0*/  BRA.U !UP0, `(.L_x_103) ;  /* 0x0000000108887547 */ /* 0x000fea000b800000 */
[----:B------:R-:W-:Y:S02]  /*4cd0*/  UIADD3 UR21, UPT, UPT, UR23, UR22, URZ ;  /* 0x0000001617157290 */ /* 0x000fe4000fffe0ff */
[----:B------:R-:W-:Y:S02]  /*4ce0*/  UIMAD UR18, UR16, 0x60, UR17 ;  /* 0x00000060101278a4 */ /* 0x000fe4000f8e0211 */
[----:B------:R-:W-:Y:S01]  /*4cf0*/  UPLOP3.LUT UP3, UPT, UPT, UPT, UPT, 0x40, 0x4 ;  /* 0x000000000004789c */ /* 0x000fe20003f6e870 */
[----:B------:R-:W-:Y:S01]  /*4d00*/  UMOV UR20, UR10 ;  /* 0x0000000a00147c82 */ /* 0x000fe20008000000 */
[----:B------:R-:W-:-:S09]  /*4d10*/  UMOV UR5, UR15 ;  /* 0x0000000f00057c82 */ /* 0x000fd20008000000 */
.L_x_106:
[----:B--2---:R-:W-:Y:S01]  /*4d20*/  ULEA UR7, UR5, UR11, 0x3 ;  /* 0x0000000b05077291 */ /* 0x004fe2000f8e18ff */
[----:B---3--:R-:W-:Y:S11]  /*4d30*/  @P2 BRA `(.L_x_104) ;  /* 0x00000000000c2947 */ /* 0x008ff60003800000 */
[----:B-1----:R-:W-:Y:S04]  /*4d40*/  SHF.L.U32 R4, R2, 0x1f, RZ ;  /* 0x0000001f02047819 */ /* 0x002fe800000006ff */
[----:B------:R-:W1:Y:S02]  /*4d50*/  SYNCS.PHASECHK.TRANS64.TRYWAIT P0, [UR7], R4 ;  /* 0x00000004ff0075a7 */ /* 0x000e640008001107 */
[----:B-1----:R-:W-:Y:S05]  /*4d60*/  @!P0 BRA `(.L_x_105) ;  /* 0x0000005c00f48947 */ /* 0x002fea0003800000 */
.L_x_104:
[----:B------:R-:W-:Y:S01]  /*4d70*/  UISETP.NE.AND UP0, UPT, UR20, 0x1, UPT ;  /* 0x000000011400788c */ /* 0x000fe2000bf05270 */
[----:B------:R-:W-:Y:S01]  /*4d80*/  PLOP3.LUT P2, PT, PT, PT, PT, 0x80, 0x8 ;  /* 0x000000000008781c */ /* 0x000fe20003f4f070 */
[----:B------:R-:W-:Y:S02]  /*4d90*/  UIADD3 UR15, UPT, UPT, UR5, 0x1, URZ ;  /* 0x00000001050f7890 */ /* 0x000fe4000fffe0ff */
[----:B------:R-:W-:Y:S02]  /*4da0*/  UIMAD UR6, UR5, 0x60, UR4 ;  /* 0x00000060050678a4 */ /* 0x000fe4000f8e0204 */
[----:B------:R-:W-:Y:S01]  /*4db0*/  UISETP.NE.AND UP1, UPT, UR15, 0x24, UPT ;  /* 0x000000240f00788c */ /* 0x000fe2000bf25270 */
[----:B------:R-:W-:Y:S01]  /*4dc0*/  PLOP3.LUT P0, PT, PT, PT, UP0, 0x80, 0x8 ;  /* 0x000000000008781c */ /* 0x000fe20003f0f008 */
[----:B------:R-:W-:Y:S02]  /*4dd0*/  ULEA UR28, UR5, UR14, 0x8 ;  /* 0x0000000e051c7291 */ /* 0x000fe4000f8e40ff */
[----:B------:R-:W-:Y:S02]  /*4de0*/  USEL UR25, URZ, 0x1, UP1 ;  /* 0x00000001ff197887 */ /* 0x000fe40008800000 */
[----:B------:R-:W-:Y:S01]  /*4df0*/  USEL UR15, UR15, URZ, UP1 ;  /* 0x000000ff0f0f7287 */ /* 0x000fe20008800000 */
[----:B------:R-:W-:Y:S01]  /*4e00*/  UMOV UR29, 0xc0004010 ;  /* 0xc0004010001d7882 */ /* 0x000fe20000000000 */
[----:B------:R-:W-:Y:S02]  /*4e10*/  UIADD3 UR22, UPT, UPT, UR22, 0x1, URZ ;  /* 0x0000000116167890 */ /* 0x000fe4000fffe0ff */
[----:B------:R-:W-:Y:S01]  /*4e20*/  LOP3.LUT R2, R2, UR25, RZ, 0x3c, !PT ;  /* 0x0000001902027c12 */ /* 0x000fe2000f8e3cff */
[----:B------:R-:W-:Y:S02]  /*4e30*/  @UP0 ULEA UR24, UR15, UR11, 0x3 ;  /* 0x0000000b0f180291 */ /* 0x000fe4000f8e18ff */
[----:B------:R-:W-:Y:S01]  /*4e40*/  UISETP.NE.AND UP0, UPT, UR22, UR21, UPT ;  /* 0x000000151600728c */ /* 0x000fe2000bf05270 */
[----:B-1----:R-:W-:Y:S01]  /*4e50*/  @P0 SHF.L.U32 R0, R2, 0x1f, RZ ;  /* 0x0000001f02000819 */ /* 0x002fe200000006ff */
[----:B------:R-:W-:Y:S01]  /*4e60*/  UIADD3 UR20, UPT, UPT, UR20, -0x1, URZ ;  /* 0xffffffff14147890 */ /* 0x000fe2000fffe0ff */
[----:B------:R-:W-:Y:S04]  /*4e70*/  UMOV UR5, UR15 ;  /* 0x0000000f00057c82 */ /* 0x000fe80008000000 */
[----:B------:R2:W3:Y:S01]  /*4e80*/  @P0 SYNCS.PHASECHK.TRANS64.TRYWAIT P2, [UR24], R0 ;  /* 0x00000000ff0005a7 */ /* 0x0004e20008041118 */
[----:B------:R-:W-:Y:S03]  /*4e90*/  UIADD3 UR24, UPT, UPT, UR7, 0x120, URZ ;  /* 0x0000012007187890 */ /* 0x000fe6000fffe0ff */
[----:B------:R-:W-:Y:S02]  /*4ea0*/  UMOV UR7, 0xc0004010 ;  /* 0xc000401000077882 */ /* 0x000fe40000000000 */
[----:B------:R2:W-:Y:S01]  /*4eb0*/  UTCHMMA.2CTA gdesc[UR28], gdesc[UR6], tmem[UR18], tmem[UR26], idesc[UR27], UP3 ;  /* 0x00ff1a061c0075ea */ /* 0x0005e20009a00012 */
[----:B------:R-:W-:Y:S03]  /*4ec0*/  UPLOP3.LUT UP3, UPT, UPT, UPT, UPT, 0x80, 0x8 ;  /* 0x000000000008789c */ /* 0x000fe60003f6f070 */
[----:B------:R2:W-:Y:S01]  /*4ed0*/  UTCBAR.2CTA.MULTICAST [UR24], URZ, UR13 ;  /* 0x000000ff180073e9 */ /* 0x0005e2000820080d */
[----:B------:R-:W-:Y:S07]  /*4ee0*/  BRA.U UP0, `(.L_x_106) ;  /* 0xfffffffd008c7547 */ /* 0x000fee000b83ffff */
.L_x_103:
[----:B------:R-:W-:Y:S01]  /*4ef0*/  UIADD3 UR19, UPT, UPT, UR19, 0x2a0, URZ ;  /* 0x000002a013137890 */ /* 0x000fe2000fffe0ff */
[----:B------:R-:W-:-:S08]  /*4f00*/  UMOV UR22, UR21 ;  /* 0x0000001500167c82 */ /* 0x000fd00008000000 */
[----:B------:R4:W-:Y:S01]  /*4f10*/  UTCBAR.2CTA.MULTICAST [UR19], URZ, UR12 ;  /* 0x000000ff130073e9 */ /* 0x0009e2000820080c */
[----:B------:R-:W-:Y:S02]  /*4f20*/  NOP ;  /* 0x0000000000007918 */ /* 0x000fe40000000000 */
.L_x_101:
[----:B------:R-:W-:Y:S01]  /*4f30*/  UIADD3 UR16, UPT, UPT, UR16, 0x1, URZ ;  /* 0x0000000110107890 */ /* 0x000fe2000fffe0ff */
[----:B------:R-:W-:-:S03]  /*4f40*/  ISETP.NE.AND P0, PT, R8, 0x2, PT ;  /* 0x000000020800780c */ /* 0x000fc60003f05270 */
[----:B------:R-:W-:Y:S01]  /*4f50*/  UISETP.NE.AND UP0, UPT, UR16, 0x4, UPT ;  /* 0x000000041000788c */ /* 0x000fe2000bf05270 */
[----:B-12---:R-:W-:Y:S02]  /*4f60*/  SEL R0, RZ, 0x1, P0 ;  /* 0x00000001ff007807 */ /* 0x006fe40000000000 */
[----:B------:R-:W-:Y:S01]  /*4f70*/  SEL R8, R8, RZ, P0 ;  /* 0x000000ff08087207 */ /* 0x000fe20000000000 */
[----:B------:R-:W-:Y:S01]  /*4f80*/  USEL UR5, URZ, 0x1, UP0 ;  /* 0x00000001ff057887 */ /* 0x000fe20008000000 */
[----:B------:R-:W-:Y:S01]  /*4f90*/  LOP3.LUT R3, R3, R0, RZ, 0x3c, !PT ;  /* 0x0000000003037212 */ /* 0x000fe200078e3cff */
[----:B------:R-:W-:-:S04]  /*4fa0*/  USEL UR16, UR16, URZ, UP0 ;  /* 0x000000ff10107287 */ /* 0x000fc80008000000 */
[----:B------:R-:W-:Y:S01]  /*4fb0*/  LOP3.LUT R9, R9, UR5, RZ, 0x3c, !PT ;  /* 0x0000000509097c12 */ /* 0x000fe2000f8e3cff */
[----:B------:R-:W-:Y:S07]  /*4fc0*/  @P1 BRA `(.L_x_107) ;  /* 0xfffffff800c41947 */ /* 0x000fee000383ffff */
[----:B------:R-:W1:Y:S01]  /*4fd0*/  S2UR UR4, SR_CgaCtaId ;  /* 0x00000000000479c3 */ /* 0x000e620000008800 */
[----:B------:R-:W-:Y:S01]  /*4fe0*/  ELECT P0, URZ, PT ;  /* 0x0000000000ff782f */ /* 0x000fe20003800000 */
[----:B------:R-:W-:Y:S01]  /*4ff0*/  HFMA2 R0, -RZ, RZ, 0, 5.9604644775390625e-08 ;  /* 0x00000001ff007431 */ /* 0x000fe200000001ff */
[----:B------:R-:W-:-:S05]  /*5000*/  UMOV UR5, 0x40 ;  /* 0x0000004000057882 */ /* 0x000fca0000000000 */
[----:B------:R-:W-:Y:S01]  /*5010*/  UVIRTCOUNT.DEALLOC.SMPOOL 0x80 ;  /* 0x000000800000784c */ /* 0x000fe20000000000 */
[----:B------:R-:W-:Y:S02]  /*5020*/  UISETP.NE.AND UP0, UPT, UR9, URZ, UPT ;  /* 0x000000ff0900728c */ /* 0x000fe4000bf05270 */
[----:B-1----:R-:W-:-:S09]  /*5030*/  ULEA UR4, UR4, UR5, 0x18 ;  /* 0x0000000504047291 */ /* 0x002fd2000f8ec0ff */
[----:B------:R1:W-:Y:S01]  /*5040*/  @P0 STS.U8 [UR4+0x1c], R0 ;  /* 0x00001c00ff000988 */ /* 0x0003e20008000004 */
[----:B------:R-:W-:Y:S05]  /*5050*/  BRA.U UP0, `(.L_x_108) ;  /* 0x0000000100a07547 */ /* 0x000fea000b800000 */
[----:B------:R-:W-:Y:S01]  /*5060*/  UIADD3 UR5, UPT, UPT, UR11, 0x2c0, URZ ;  /* 0x000002c00b057890 */ /* 0x000fe2000fffe0ff */
[----:B------:R-:W-:-:S03]  /*5070*/  SHF.L.U32 R2, R9, 0x1f, RZ ;  /* 0x0000001f09027819 */ /* 0x000fc600000006ff */
[----:B------:R-:W-:-:S09]  /*5080*/  ULEA UR6, UR16, UR5, 0x3 ;  /* 0x0000000510067291 */ /* 0x000fd2000f8e18ff */
[----:B------:R-:W2:Y:S02]  /*5090*/  SYNCS.PHASECHK.TRANS64.TRYWAIT P0, [UR6], R2 ;  /* 0x00000002ff0075a7 */ /* 0x000ea40008001106 */
[----:B--2---:R-:W-:Y:S05]  /*50a0*/  @!P0 BRA `(.L_x_109) ;  /* 0x0000005c003c8947 */ /* 0x004fea0003800000 */
.L_x_260:
        /* <DEDUP_REMOVED lines=9> */
.L_x_262:
        /* <DEDUP_REMOVED lines=9> */
.L_x_264:
[----:B------:R-:W-:-:S04]  /*51d0*/  UIADD3 UR7, UPT, UPT, UR7, 0x1, URZ ;  /* 0x0000000107077890 */ /* 0x000fc8000fffe0ff */
[----:B------:R-:W-:-:S04]  /*51e0*/  UISETP.NE.AND UP1, UPT, UR7, 0x4, UPT ;  /* 0x000000040700788c */ /* 0x000fc8000bf25270 */
[----:B------:R-:W-:Y:S02]  /*51f0*/  USEL UR6, URZ, 0x1, UP1 ;  /* 0x00000001ff067887 */ /* 0x000fe40008800000 */
[----:B------:R-:W-:-:S04]  /*5200*/  USEL UR7, UR7, URZ, UP1 ;  /* 0x000000ff07077287 */ /* 0x000fc80008800000 */
[----:B------:R-:W-:Y:S01]  /*5210*/  ULEA UR7, UR7, UR5, 0x3 ;  /* 0x0000000507077291 */ /* 0x000fe2000f8e18ff */
[----:B------:R-:W-:-:S04]  /*5220*/  LOP3.LUT R2, R2, UR6, RZ, 0x3c, !PT ;  /* 0x0000000602027c12 */ /* 0x000fc8000f8e3cff */
[----:B------:R-:W-:Y:S01]  /*5230*/  SHF.L.U32 R2, R2, 0x1f, RZ ;  /* 0x0000001f02027819 */ /* 0x000fe200000006ff */
[----:B-1----:R-:W-:-:S04]  /*5240*/  IMAD.U32 R0, RZ, RZ, UR7 ;  /* 0x00000007ff007e24 */ /* 0x002fc8000f8e00ff */
[----:B------:R1:W2:Y:S03]  /*5250*/  SYNCS.PHASECHK.TRANS64.TRYWAIT P0, [R0+URZ], R2 ;  /* 0x00000002000075a7 */ /* 0x0002a600080011ff */
[----:B--2---:R-:W-:Y:S05]  /*5260*/  @!P0 NANOSLEEP.SYNCS 0x989680 ;  /* 0x009896800000895d */ /* 0x004fea0003900000 */
[----:B------:R-:W2:Y:S02]  /*5270*/  @!P0 SYNCS.PHASECHK.TRANS64 P0, [R0+URZ], R2 ;  /* 0x00000002000085a7 */ /* 0x000ea400080010ff */
[----:B--2---:R-:W-:Y:S05]  /*5280*/  @P0 BRA `(.L_x_112) ;  /* 0x0000000000200947 */ /* 0x004fea0003800000 */
.L_x_113:
[----:B--2---:R2:W1:Y:S02]  /*5290*/  SYNCS.PHASECHK.TRANS64.TRYWAIT P0, [R0+URZ], R2 ;  /* 0x00000002000075a7 */ /* 0x00446400080011ff */
[----:B-1----:R-:W-:Y:S05]  /*52a0*/  @!P0 NANOSLEEP.SYNCS 0x989680 ;  /* 0x009896800000895d */ /* 0x002fea0003900000 */
[----:B------:R-:W1:Y:S02]  /*52b0*/  @!P0 SYNCS.PHASECHK.TRANS64 P0, [R0+URZ], R2 ;  /* 0x00000002000085a7 */ /* 0x000e6400080010ff */
[----:B-1----:R-:W-:Y:S05]  /*52c0*/  @!P0 BRA `(.L_x_113) ;  /* 0xfffffffc00f08947 */ /* 0x002fea000383ffff */
[----:B------:R-:W-:Y:S05]  /*52d0*/  BRA `(.L_x_112) ;  /* 0x00000000000c7947 */ /* 0x000fea0003800000 */
.L_x_108:
[----:B------:R-:W-:-:S04]  /*52e0*/  UIADD3 UR5, UPT, UPT, UR11, 0x300, URZ ;  /* 0x000003000b057890 */ /* 0x000fc8000fffe0ff */
[----:B------:R-:W-:-:S09]  /*52f0*/  UPRMT UR5, UR8, 0x654, UR5 ;  /* 0x0000065408057896 */ /* 0x000fd20008000005 */
[----:B------:R-:W-:Y:S03]  /*5300*/  SYNCS.ARRIVE.TRANS64.RED.A1T0 RZ, [UR5], RZ ;  /* 0x000000ffffff79a7 */ /* 0x000fe60008100405 */
.L_x_112:
[----:B-12---:R-:W-:Y:S01]  /*5310*/  SHF.L.U32 R2, RZ, 0x1f, RZ ;  /* 0x0000001fff027819 */ /* 0x006fe200000006ff */
[----:B------:R-:W-:Y:S01]  /*5320*/  UIADD3 UR5, UPT, UPT, UR11, 0x300, URZ ;  /* 0x000003000b057890 */ /* 0x000fe2000fffe0ff */
[----:B------:R-:W-:Y:S02]  /*5330*/  PLOP3.LUT P0, PT, PT, PT, UP0, 0x80, 0x8 ;  /* 0x000000000008781c */ /* 0x000fe40003f0f008 */
[----:B------:R-:W1:Y:S02]  /*5340*/  SYNCS.PHASECHK.TRANS64.TRYWAIT P1, [UR11+0x300], R2 ;  /* 0x00030002ff0075a7 */ /* 0x000e64000802110b */
[----:B-1----:R-:W-:Y:S09]  /*5350*/  @!P1 BRA `(.L_x_114) ;  /* 0x0000005800d89947 */ /* 0x002ff20003800000 */
.L_x_266:
[----:B------:R-:W-:Y:S02]  /*5360*/  @!UP0 UPRMT UR5, UR8, 0x654, UR5 ;  /* 0x0000065408058896 */ /* 0x000fe40008000005 */
[----:B------:R-:W-:Y:S01]  /*5370*/  ULOP3.LUT UR6, UR17, 0xffff, URZ, 0xc0, !UPT ;  /* 0x0000ffff11067892 */ /* 0x000fe2000f8ec0ff */
[----:B------:R-:W-:-:S03]  /*5380*/  UMOV UR8, 0xffff ;  /* 0x0000ffff00087882 */ /* 0x000fc60000000000 */
[----:B------:R-:W-:-:S03]  /*5390*/  USHF.R.U32.HI UR6, URZ, 0x5, UR6 ;  /* 0x00000005ff067899 */ /* 0x000fc60008011606 */
[----:B------:R-:W-:Y:S01]  /*53a0*/  @!P0 SYNCS.ARRIVE.TRANS64.RED.A1T0 RZ, [UR5], RZ ;  /* 0x000000ffffff89a7 */ /* 0x000fe20008100405 */
[----:B------:R-:W-:Y:S01]  /*53b0*/  NOP ;  /* 0x0000000000007918 */ /* 0x000fe20000000000 */
[----:B-1----:R-:W1:Y:S01]  /*53c0*/  LDS R0, [UR4+0x14] ;  /* 0x00001404ff007984 */ /* 0x002e620008000800 */
[----:B------:R-:W-:Y:S01]  /*53d0*/  USHF.L.U32 UR8, UR8, UR6, URZ ;  /* 0x0000000608087299 */ /* 0x000fe200080006ff */
[----:B------:R-:W-:Y:S02]  /*53e0*/  UMOV UR5, 0x1 ;  /* 0x0000000100057882 */ /* 0x000fe40000000000 */
[----:B------:R-:W-:-:S03]  /*53f0*/  USHF.L.U32 UR5, UR5, UR6, URZ ;  /* 0x0000000605057299 */ /* 0x000fc600080006ff */
[----:B-1----:R-:W-:-:S04]  /*5400*/  LOP3.LUT R0, R0, UR8, RZ, 0xc0, !PT ;  /* 0x0000000800007c12 */ /* 0x002fc8000f8ec0ff */
[----:B------:R-:W-:-:S13]  /*5410*/  ISETP.NE.AND P0, PT, R0, UR8, PT ;  /* 0x0000000800007c0c */ /* 0x000fda000bf05270 */
[----:B------:R-:W-:Y:S05]  /*5420*/  @P0 BRA `(.L_x_115) ;  /* 0x0000000000580947 */ /* 0x000fea0003800000 */
[----:B------:R-:W1:Y:S02]  /*5430*/  LDS R0, [UR4+0x18] ;  /* 0x00001804ff007984 */ /* 0x000e640008000800 */
[----:B-1----:R-:W-:-:S04]  /*5440*/  LOP3.LUT R0, R0, UR5, RZ, 0xc0, !PT ;  /* 0x0000000500007c12 */ /* 0x002fc8000f8ec0ff */
[----:B------:R-:W-:-:S13]  /*5450*/  ISETP.NE.AND P0, PT, R0, UR5, PT ;  /* 0x0000000500007c0c */ /* 0x000fda000bf05270 */
[----:B------:R-:W-:Y:S05]  /*5460*/  @P0 BRA `(.L_x_116) ;  /* 0x00000000003c0947 */ /* 0x000fea0003800000 */
[----:B------:R-:W1:Y:S01]  /*5470*/  S2R R2, SR_LANEID ;  /* 0x0000000000027919 */ /* 0x000e620000000000 */
[----:B------:R-:W-:Y:S01]  /*5480*/  ULOP3.LUT UR8, URZ, UR8, URZ, 0x33, !UPT ;  /* 0x00000008ff087292 */ /* 0x000fe2000f8e33ff */
[----:B------:R-:W-:Y:S02]  /*5490*/  VOTEU.ANY UR7, UPT, PT ;  /* 0x0000000000077886 */ /* 0x000fe400038e0100 */
[----:B------:R-:W-:-:S03]  /*54a0*/  UFLO.U32 UR7, UR7 ;  /* 0x00000007000772bd */ /* 0x000fc600080e0000 */
[----:B------:R-:W-:-:S04]  /*54b0*/  IMAD.U32 R0, RZ, RZ, UR8 ;  /* 0x00000008ff007e24 */ /* 0x000fc8000f8e00ff */
[----:B------:R2:W3:Y:S02]  /*54c0*/  REDUX UR6, R0 ;  /* 0x00000000000673c4 */ /* 0x0004e40000000000 */
[----:B------:R1:W-:Y:S02]  /*54d0*/  UTCATOMSWS.AND URZ, UR8 ;  /* 0x0000000800ff79e3 */ /* 0x0003e40008000000 */
[----:B-1----:R-:W-:Y:S02]  /*54e0*/  ISETP.EQ.U32.AND P0, PT, R2, UR7, PT ;  /* 0x0000000702007c0c */ /* 0x002fe4000bf02070 */
[----:B--2---:R-:W-:Y:S02]  /*54f0*/  LOP3.LUT R0, RZ, UR5, RZ, 0x33, !PT ;  /* 0x00000005ff007c12 */ /* 0x004fe4000f8e33ff */
[----:B---3--:R-:W-:Y:S02]  /*5500*/  MOV R2, UR6 ;  /* 0x0000000600027c02 */ /* 0x008fe40008000f00 */
[----:B------:R-:W1:Y:S07]  /*5510*/  REDUX UR5, R0 ;  /* 0x00000000000573c4 */ /* 0x000e6e0000000000 */
[----:B------:R2:W-:Y:S01]  /*5520*/  @P0 ATOMS.AND RZ, [UR4+0x14], R2 ;  /* 0x00001402ffff098c */ /* 0x0005e2000a800004 */
[----:B-1----:R-:W-:-:S05]  /*5530*/  IMAD.U32 R0, RZ, RZ, UR5 ;  /* 0x00000005ff007e24 */ /* 0x002fca000f8e00ff */
[----:B------:R2:W-:Y:S01]  /*5540*/  @P0 ATOMS.AND RZ, [UR4+0x18], R0 ;  /* 0x00001800ffff098c */ /* 0x0005e2000a800004 */
[----:B------:R-:W-:Y:S05]  /*5550*/  BRA `(.L_x_117) ;  /* 0x0000000000147947 */ /* 0x000fea0003800000 */
.L_x_116:
[----:B------:R-:W-:Y:S02]  /*5560*/  MOV R2, 0x5580 ;  /* 0x0000558000027802 */ /* 0x000fe40000000f00 */
[----:B---345:R-:W-:Y:S05]  /*5570*/  CALL.REL.NOINC `($__internal_0_$__cuda_sm10x_tcgen05_guardrail_trap_col_being_dealloced_not_returned_by_alloc) ;  /* 0x0000005c00747944 */ /* 0x038fea0003c00000 */
[----:B------:R-:W-:Y:S05]  /*5580*/  BRA `(.L_x_117) ;  /* 0x0000000000087947 */ /* 0x000fea0003800000 */
.L_x_115:
[----:B------:R-:W-:Y:S02]  /*5590*/  MOV R2, 0x55b0 ;  /* 0x000055b000027802 */ /* 0x000fe40000000f00 */
[----:B---345:R-:W-:Y:S05]  /*55a0*/  CALL.REL.NOINC `($__internal_2_$__cuda_sm10x_tcgen05_guardrail_trap_unallocated_columns_being_dealloced) ;  /* 0x0000005c00807944 */ /* 0x038fea0003c00000 */
.L_x_117:
[----:B------:R-:W-:Y:S01]  /*55b0*/  NOP ;  /* 0x0000000000007918 */ /* 0x000fe20000000000 */
[----:B----4-:R-:W-:Y:S05]  /*55c0*/  EXIT ;  /* 0x000000000000794d */ /* 0x010fea0003800000 */
.L_x_88:
[----:B------:R-:W-:-:S09]  /*55d0*/  UISETP.NE.OR UP5, UPT, UR10, 0x3, !UP5 ;  /* 0x000000030a00788c */ /* 0x000fd2000efa5670 */
[----:B------:R-:W-:Y:S05]  /*55e0*/  BRA.U UP5, `(.L_x_118) ;  /* 0x0000000d05a47547 */ /* 0x000fea000b800000 */
[----:B------:R-:W1:Y:S01]  /*55f0*/  LDCU.64 UR6, c[0x0][0x888] ;  /* 0x00011100ff0677ac */ /* 0x000e620008000a00 */
[----:B------:R-:W2:Y:S01]  /*5600*/  LDC R0, c[0x0][0xb30] ;  /* 0x0002cc00ff007b82 */ /* 0x000ea20000000800 */
[----:B------:R-:W-:Y:S02]  /*5610*/  HFMA2 R27, -RZ, RZ, 0, 0 ;  /* 0x00000000ff1b7431 */ /* 0x000fe400000001ff */
[----:B------:R-:W-:Y:S01]  /*5620*/  IMAD.MOV.U32 R29, RZ, RZ, 0x1 ;  /* 0x00000001ff1d7424 */ /* 0x000fe200078e00ff */
[----:B------:R-:W3:Y:S01]  /*5630*/  LDCU.64 UR4, c[0x0][0x890] ;  /* 0x00011200ff0477ac */ /* 0x000ee20008000a00 */
[----:B------:R-:W-:Y:S01]  /*5640*/  IMAD.MOV.U32 R28, RZ, RZ, RZ ;  /* 0x000000ffff1c7224 */ /* 0x000fe200078e00ff */
[----:B------:R-:W-:Y:S01]  /*5650*/  MOV R25, 0x2000 ;  /* 0x0000200000197802 */ /* 0x000fe20000000f00 */
[----:B------:R-:W-:Y:S01]  /*5660*/  UPLOP3.LUT UP1, UPT, UPT, UPT, UPT, 0x40, 0x4 ;  /* 0x000000000004789c */ /* 0x000fe20003f2e870 */
[----:B------:R-:W4:Y:S08]  /*5670*/  LDC R24, c[0x0][0x370] ;  /* 0x0000dc00ff187b82 */ /* 0x000f300000000800 */
[----:B------:R-:W4:Y:S01]  /*5680*/  LDC R3, c[0x0][0xb0c] ;  /* 0x0002c300ff037b82 */ /* 0x000f220000000800 */
[----:B-1----:R-:W-:-:S03]  /*5690*/  UISETP.NE.U32.AND UP2, UPT, UR6, URZ, UPT ;  /* 0x000000ff0600728c */ /* 0x002fc6000bf45070 */
[----:B------:R-:W-:Y:S01]  /*56a0*/  UMOV UR6, 0x400 ;  /* 0x0000040000067882 */ /* 0x000fe20000000000 */
[----:B------:R-:W-:Y:S02]  /*56b0*/  UISETP.NE.AND.EX UP2, UPT, UR7, URZ, UPT, UP2 ;  /* 0x000000ff0700728c */ /* 0x000fe4000bf45320 */
[----:B------:R-:W-:Y:S01]  /*56c0*/  ULEA UR6, UR37, UR6, 0x18 ;  /* 0x0000000625067291 */ /* 0x000fe2000f8ec0ff */
[----:B------:R-:W1:Y:S01]  /*56d0*/  LDC R18, c[0x0][0xb20] ;  /* 0x0002c800ff127b82 */ /* 0x000e620000000800 */
[----:B---3--:R-:W-:Y:S01]  /*56e0*/  UISETP.NE.U32.AND UP3, UPT, UR4, URZ, UPT ;  /* 0x000000ff0400728c */ /* 0x008fe2000bf65070 */
[----:B--2---:R-:W-:Y:S01]  /*56f0*/  ISETP.NE.AND P1, PT, R0, 0x1, PT ;  /* 0x000000010000780c */ /* 0x004fe20003f25270 */
[----:B------:R-:W-:Y:S02]  /*5700*/  UIADD3 UR7, UPT, UPT, UR6, 0x250, URZ ;  /* 0x0000025006077890 */ /* 0x000fe4000fffe0ff */
[----:B------:R-:W-:Y:S02]  /*5710*/  UIADD3 UR25, UPT, UPT, UR6, 0x240, URZ ;  /* 0x0000024006197890 */ /* 0x000fe4000fffe0ff */
[----:B------:R-:W-:Y:S01]  /*5720*/  UIADD3 UR17, UPT, UPT, UR6, 0x248, URZ ;  /* 0x0000024806117890 */ /* 0x000fe2000fffe0ff */
[----:B------:R-:W2:Y:S01]  /*5730*/  LDC.64 R30, c[0x0][0x348] ;  /* 0x0000d200ff1e7b82 */ /* 0x000ea20000000a00 */
[----:B------:R-:W-:-:S02]  /*5740*/  UPRMT UR7, UR37, 0x654, UR7 ;  /* 0x0000065425077896 */ /* 0x000fc40008000007 */
[----:B------:R-:W-:-:S05]  /*5750*/  UISETP.NE.AND.EX UP3, UPT, UR5, URZ, UPT, UP3 ;  /* 0x000000ff0500728c */ /* 0x000fca000bf65330 */
[----:B------:R-:W3:Y:S08]  /*5760*/  LDC.64 R16, c[0x0][0xb10] ;  /* 0x0002c400ff107b82 */ /* 0x000ef00000000a00 */
[----:B------:R-:W1:Y:S08]  /*5770*/  LDC.64 R6, c[0x0][0xb18] ;  /* 0x0002c600ff067b82 */ /* 0x000e700000000a00 */
[----:B------:R-:W1:Y:S08]  /*5780*/  LDC.64 R4, c[0x0][0xb28] ;  /* 0x0002ca00ff047b82 */ /* 0x000e700000000a00 */
[----:B----4-:R-:W1:Y:S02]  /*5790*/  LDC R19, c[0x0][0x374] ;  /* 0x0000dd00ff137b82 */ /* 0x010e640000000800 */
.L_x_128:
[C---:B------:R-:W-:Y:S02]  /*57a0*/  LEA R0, R28.reuse, UR6, 0x3 ;  /* 0x000000061c007c11 */ /* 0x040fe4000f8e18ff */
[----:B------:R-:W-:Y:S02]  /*57b0*/  SHF.L.U32 R2, R27, 0x1f, RZ ;  /* 0x0000001f1b027819 */ /* 0x000fe400000006ff */
[----:B------:R-:W-:Y:S02]  /*57c0*/  LEA R20, R28, UR6, 0x4 ;  /* 0x000000061c147c11 */ /* 0x000fe4000f8e20ff */
[----:B----4-:R-:W4:Y:S02]  /*57d0*/  SYNCS.PHASECHK.TRANS64.TRYWAIT P0, [R0+URZ+0x280], R2 ;  /* 0x00028002000075a7 */ /* 0x010f2400080011ff */
[----:B----4-:R-:W-:Y:S05]  /*57e0*/  @!P0 BRA `(.L_x_119) ;  /* 0x0000005400cc8947 */ /* 0x010fea0003800000 */
.L_x_267:
[----:B------:R-:W-:Y:S01]  /*57f0*/  ISETP.GE.AND P0, PT, R37, 0x1, PT ;  /* 0x000000012500780c */ /* 0x000fe20003f06270 */
[----:B------:R-:W1:Y:S01]  /*5800*/  LDS.128 R20, [R20+0x310] ;  /* 0x0003100014147984 */ /* 0x000e620000000c00 */
[----:B----4-:R-:W-:Y:S01]  /*5810*/  VIADD R0, R0, 0x290 ;  /* 0x0000029000007836 */ /* 0x010fe20000000000 */
[----:B------:R-:W-:Y:S01]  /*5820*/  @!PT LDS RZ, [RZ] ;  /* 0x00000000fffff984 */ /* 0x000fe20000000800 */
[----:B------:R-:W-:Y:S01]  /*5830*/  @!PT LDS RZ, [RZ] ;  /* 0x00000000fffff984 */ /* 0x000fe20000000800 */
[----:B------:R-:W-:Y:S01]  /*5840*/  @!PT LDS RZ, [RZ] ;  /* 0x00000000fffff984 */ /* 0x000fe20000000800 */
[----:B------:R-:W-:Y:S01]  /*5850*/  @!PT LDS RZ, [RZ] ;  /* 0x00000000fffff984 */ /* 0x000fe20000000800 */
[----:B------:R4:W-:Y:S06]  /*5860*/  MEMBAR.ALL.CTA ;  /* 0x0000000000007992 */ /* 0x0009ec0000008000 */
[----:B----4-:R-:W4:Y:S01]  /*5870*/  FENCE.VIEW.ASYNC.S ;  /* 0x00000000000073c6 */ /* 0x010f220000000000 */
[----:B------:R-:W-:Y:S04]  /*5880*/  PRMT R0, RZ, 0x654, R0 ;  /* 0x00000654ff007816 */ /* 0x000fe80000000000 */
[----:B----4-:R4:W-:Y:S01]  /*5890*/  SYNCS.ARRIVE.TRANS64.RED.A1T0 RZ, [R0+URZ], RZ ;  /* 0x000000ff00ff79a7 */ /* 0x0109e200081004ff */
[----:B-1----:R-:W-:Y:S11]  /*58a0*/  LOP3.LUT P3, RZ, R22, 0x1, RZ, 0xc0, !PT ;  /* 0x0000000116ff7812 */ /* 0x002ff6000786c0ff */
[----:B------:R-:W-:Y:S02]  /*58b0*/  @!UPT UIADD3 URZ, UPT, UPT, URZ, URZ, URZ ;  /* 0x000000fffffff290 */ /* 0x000fe4000fffe0ff */
[----:B------:R-:W-:Y:S02]  /*58c0*/  @P3 MOV R11, R20 ;  /* 0x00000014000b3202 */ /* 0x000fe40000000f00 */
[----:B------:R-:W-:Y:S01]  /*58d0*/  @P3 LOP3.LUT R10, R21, 0xffff, RZ, 0xc0, !PT ;  /* 0x0000ffff150a3812 */ /* 0x000fe200078ec0ff */
[----:B----4-:R-:W-:Y:S06]  /*58e0*/  @!P0 BRA `(.L_x_120) ;  /* 0x0000000000a48947 */ /* 0x010fec0003800000 */
[-C--:B------:R-:W-:Y:S01]  /*58f0*/  IMAD.HI.U32 R0, R19, R7.reuse, RZ ;  /* 0x0000000713007227 */ /* 0x080fe200078e00ff */
[----:B------:R-:W-:Y:S02]  /*5900*/  ISETP.NE.AND P0, PT, R6, 0x1, PT ;  /* 0x000000010600780c */ /* 0x000fe40003f05270 */
[----:B------:R-:W-:Y:S01]  /*5910*/  ISETP.NE.AND P2, PT, R37, 0x1, PT ;  /* 0x000000012500780c */ /* 0x000fe20003f45270 */
[----:B---3--:R-:W-:Y:S01]  /*5920*/  IMAD.HI.U32 R9, R24, R16, RZ ;  /* 0x0000001018097227 */ /* 0x008fe200078e00ff */
[----:B------:R-:W-:Y:S02]  /*5930*/  SHF.R.U32.HI R0, RZ, R18, R0 ;  /* 0x00000012ff007219 */ /* 0x000fe40000011600 */
[----:B------:R-:W-:Y:S01]  /*5940*/  ISETP.NE.AND P4, PT, R3, 0x1, PT ;  /* 0x000000010300780c */ /* 0x000fe20003f85270 */
[----:B------:R-:W-:Y:S01]  /*5950*/  IMAD.HI.U32 R13, R10, R7, RZ ;  /* 0x000000070a0d7227 */ /* 0x000fe200078e00ff */
[----:B------:R-:W-:Y:S02]  /*5960*/  SHF.R.U32.HI R9, RZ, R17, R9 ;  /* 0x00000011ff097219 */ /* 0x000fe40000011609 */
[----:B------:R-:W-:Y:S01]  /*5970*/  SEL R0, R19, R0, !P0 ;  /* 0x0000000013007207 */ /* 0x000fe20004000000 */
[----:B------:R-:W-:Y:S01]  /*5980*/  IMAD.HI.U32 R12, R11, R16, RZ ;  /* 0x000000100b0c7227 */ /* 0x000fe200078e00ff */
[----:B------:R-:W-:Y:S03]  /*5990*/  SEL R9, R24, R9, !P4 ;  /* 0x0000000918097207 */ /* 0x000fe60006000000 */
[-C--:B------:R-:W-:Y:S01]  /*59a0*/  IMAD.HI.U32 R8, R0, R4.reuse, RZ ;  /* 0x0000000400087227 */ /* 0x080fe200078e00ff */
[----:B------:R-:W-:Y:S03]  /*59b0*/  SHF.R.U32.HI R12, RZ, R17, R12 ;  /* 0x00000011ff0c7219 */ /* 0x000fe6000001160c */
[----:B------:R-:W-:Y:S01]  /*59c0*/  IMAD.HI.U32 R2, R9, R4, RZ ;  /* 0x0000000409027227 */ /* 0x000fe200078e00ff */
[-C--:B------:R-:W-:Y:S02]  /*59d0*/  @P2 SHF.R.U32.HI R0, RZ, R5.reuse, R8 ;  /* 0x00000005ff002219 */ /* 0x080fe40000011608 */
[----:B------:R-:W-:Y:S02]  /*59e0*/  SHF.R.U32.HI R8, RZ, R18, R13 ;  /* 0x00000012ff087219 */ /* 0x000fe4000001160d */
[----:B------:R-:W-:Y:S01]  /*59f0*/  @P2 SHF.R.U32.HI R9, RZ, R5, R2 ;  /* 0x00000005ff092219 */ /* 0x000fe20000011602 */
[----:B------:R-:W-:Y:S01]  /*5a00*/  IMAD R0, R37, R0, RZ ;  /* 0x0000000025007224 */ /* 0x000fe200078e02ff */
[----:B------:R-:W-:Y:S02]  /*5a10*/  SEL R8, R10, R8, !P0 ;  /* 0x000000080a087207 */ /* 0x000fe40004000000 */
[----:B------:R-:W-:Y:S01]  /*5a20*/  SEL R2, R11, R12, !P4 ;  /* 0x0000000c0b027207 */ /* 0x000fe20006000000 */
[C---:B------:R-:W-:Y:S01]  /*5a30*/  IMAD R12, R37.reuse, R9, RZ ;  /* 0x00000009250c7224 */ /* 0x040fe200078e02ff */
[C---:B------:R-:W-:Y:S01]  /*5a40*/  ISETP.GE.AND P0, PT, R8.reuse, R0, PT ;  /* 0x000000000800720c */ /* 0x040fe20003f06270 */
[----:B------:R-:W-:Y:S03]  /*5a50*/  IMAD.HI.U32 R0, R8, R4, RZ ;  /* 0x0000000408007227 */ /* 0x000fe600078e00ff */
[----:B------:R-:W-:Y:S02]  /*5a60*/  ISETP.GE.OR P0, PT, R2, R12, P0 ;  /* 0x0000000c0200720c */ /* 0x000fe40000706670 */
[-C--:B------:R-:W-:Y:S04]  /*5a70*/  SHF.R.U32.HI R0, RZ, R5.reuse, R0 ;  /* 0x00000005ff007219 */ /* 0x080fe80000011600 */
[----:B------:R-:W-:Y:S05]  /*5a80*/  SEL R13, R8, R0, !P2 ;  /* 0x00000000080d7207 */ /* 0x000fea0005000000 */
[----:B------:R-:W-:Y:S02]  /*5a90*/  IMAD.MOV R12, RZ, RZ, -R13 ;  /* 0x000000ffff0c7224 */ /* 0x000fe400078e0a0d */
[C---:B------:R-:W-:Y:S04]  /*5aa0*/  @!P0 IMAD.HI.U32 R0, R2.reuse, R4, RZ ;  /* 0x0000000402008227 */ /* 0x040fe800078e00ff */
[----:B------:R-:W-:Y:S01]  /*5ab0*/  IMAD R12, R37, R12, R8 ;  /* 0x0000000c250c7224 */ /* 0x000fe200078e0208 */
[----:B------:R-:W-:Y:S04]  /*5ac0*/  @!P0 SHF.R.U32.HI R0, RZ, R5, R0 ;  /* 0x00000005ff008219 */ /* 0x000fe80000011600 */
[----:B------:R-:W-:Y:S04]  /*5ad0*/  @!P0 SEL R0, R2, R0, !P2 ;  /* 0x0000000002008207 */ /* 0x000fe80005000000 */
[----:B------:R-:W-:Y:S01]  /*5ae0*/  @!P0 IADD3 R13, PT, PT, R13, -R0, RZ ;  /* 0x800000000d0d8210 */ /* 0x000fe20007ffe0ff */
[----:B------:R-:W-:Y:S01]  /*5af0*/  @!P0 IMAD R0, R9, R12, R0 ;  /* 0x0000000c09008224 */ /* 0x000fe200078e0200 */
[----:B------:R-:W-:Y:S01]  /*5b00*/  IADD3 R9, PT, PT, -R8, RZ, RZ ;  /* 0x000000ff08097210 */ /* 0x000fe20007ffe1ff */
[--C-:B------:R-:W-:Y:S02]  /*5b10*/  IMAD.MOV R12, RZ, RZ, -R2.reuse ;  /* 0x000000ffff0c7224 */ /* 0x100fe400078e0a02 */
[----:B------:R-:W-:Y:S02]  /*5b20*/  @!P0 IMAD R8, R13, R37, R2 ;  /* 0x000000250d088224 */ /* 0x000fe400078e0202 */
[----:B------:R-:W-:Y:S02]  /*5b30*/  @!P0 IMAD.MOV.U32 R2, RZ, RZ, R0 ;  /* 0x000000ffff028224 */ /* 0x000fe400078e0000 */
[----:B------:R-:W-:Y:S02]  /*5b40*/  IMAD R11, R3, R12, R11 ;  /* 0x0000000c030b7224 */ /* 0x000fe400078e020b */
[----:B------:R-:W-:Y:S02]  /*5b50*/  IMAD R10, R6, R9, R10 ;  /* 0x00000009060a7224 */ /* 0x000fe400078e020a */
[----:B------:R-:W-:Y:S02]  /*5b60*/  IMAD R11, R2, R3, R11 ;  /* 0x00000003020b7224 */ /* 0x000fe400078e020b */
[----:B------:R-:W-:Y:S02]  /*5b70*/  IMAD R10, R8, R6, R10 ;  /* 0x00000006080a7224 */ /* 0x000fe400078e020a */
.L_x_120:
[----:B------:R-:W-:Y:S05]  /*5b80*/  BRA.U UP1, `(.L_x_121) ;  /* 0x0000000101107547 */ /* 0x000fea000b800000 */
[----:B------:R-:W-:Y:S04]  /*5b90*/  MOV R2, UR14 ;  /* 0x0000000e00027c02 */ /* 0x000fe80008000f00 */
[----:B------:R-:W-:Y:S04]  /*5ba0*/  SHF.L.U32 R2, R2, 0x1f, RZ ;  /* 0x0000001f02027819 */ /* 0x000fe800000006ff */
[----:B------:R-:W1:Y:S02]  /*5bb0*/  SYNCS.PHASECHK.TRANS64.TRYWAIT P0, [UR6+0x278], R2 ;  /* 0x00027802ff0075a7 */ /* 0x000e640008001106 */
[----:B-1----:R-:W-:Y:S05]  /*5bc0*/  @!P0 BRA `(.L_x_122) ;  /* 0x0000005000e88947 */ /* 0x002fea0003800000 */
.L_x_121:
[----:B------:R-:W-:Y:S02]  /*5bd0*/  R2UR UR27, R14 ;  /* 0x000000000e1b72ca */ /* 0x000fe400000e0000 */
[----:B------:R-:W-:Y:S02]  /*5be0*/  R2UR UR26, R15 ;  /* 0x000000000f1a72ca */ /* 0x000fe400000e0000 */
[----:B------:R-:W-:Y:S02]  /*5bf0*/  ISETP.NE.U32.AND P2, PT, RZ, UR4, PT ;  /* 0x00000004ff007c0c */ /* 0x000fe4000bf45070 */
[----:B------:R-:W-:Y:S02]  /*5c00*/  SHF.L.U32 R14, R29, 0x1f, RZ ;  /* 0x0000001f1d0e7819 */ /* 0x000fe400000006ff */
[----:B------:R-:W-:Y:S05]  /*5c10*/  ISETP.NE.AND.EX P2, PT, RZ, UR5, PT, P2 ;  /* 0x00000005ff007c0c */ /* 0x000fea000bf45320 */
[----:B------:R-:W-:Y:S02]  /*5c20*/  USHF.L.U32 UR27, UR27, 0x7, URZ ;  /* 0x000000071b1b7899 */ /* 0x000fe400080006ff */
[----:B------:R-:W-:Y:S01]  /*5c30*/  UIMAD UR26, UR26, 0x60, URZ ;  /* 0x000000601a1a78a4 */ /* 0x000fe2000f8e02ff */
[----:B------:R-:W-:Y:S11]  /*5c40*/  BRA.U !UP3, `(.L_x_123) ;  /* 0x000000010b347547 */ /* 0x000ff6000b800000 */
[----:B------:R-:W-:Y:S01]  /*5c50*/  UPLOP3.LUT UP0, UPT, UPT, UPT, UP2, 0x80, 0x8 ;  /* 0x000000000008789c */ /* 0x000fe20003f0f020 */
[----:B-1----:R-:W-:Y:S02]  /*5c60*/  HFMA2 R0, -RZ, RZ, 0, 5.9604644775390625e-08 ;  /* 0x00000001ff007431 */ /* 0x002fe400000001ff */
[----:B------:R-:W-:Y:S03]  /*5c70*/  IMAD.MOV.U32 R92, RZ, RZ, 0x1 ;  /* 0x00000001ff5c7424 */ /* 0x000fe600078e00ff */
[----:B------:R-:W-:Y:S05]  /*5c80*/  PLOP3.LUT P0, PT, PT, PT, UP0, 0x80, 0x8 ;  /* 0x000000000008781c */ /* 0x000fea0003f0f008 */
[----:B------:R-:W1:Y:S01]  /*5c90*/  @UP0 LDCU.64 UR10, c[0x0][0x888] ;  /* 0x00011100ff0a07ac */ /* 0x000e620008000a00 */
[----:B------:R-:W-:Y:S07]  /*5ca0*/  @UP0 UIMAD UR8, UR36, UR4, URZ ;  /* 0x00000004240802a4 */ /* 0x000fee000f8e02ff */
[----:B------:R-:W-:Y:S01]  /*5cb0*/  @!P0 PRMT R92, R0, 0x7610, R92 ;  /* 0x00007610005c8816 */ /* 0x000fe2000000005c */
[----:B-1----:R-:W-:Y:S03]  /*5cc0*/  @UP0 UIMAD.WIDE UR10, UR8, 0x4, UR10 ;  /* 0x00000004080a08a5 */ /* 0x002fe6000f8e020a */
[----:B------:R-:W1:Y:S03]  /*5cd0*/  @!UP0 LDCU UR8, c[0x0][0x880] ;  /* 0x00011000ff0887ac */ /* 0x000e660008000800 */
[----:B------:R-:W-:Y:S01]  /*5ce0*/  IMAD.U32 R8, RZ, RZ, UR10 ;  /* 0x0000000aff087e24 */ /* 0x000fe2000f8e00ff */
[----:B------:R-:W-:Y:S05]  /*5cf0*/  MOV R9, UR11 ;  /* 0x0000000b00097c02 */ /* 0x000fea0008000f00 */
[----:B-----5:R4:W5:Y:S02]  /*5d00*/  @P0 LDG.E R49, desc[UR46][R8.64] ;  /* 0x0000002e08310981 */ /* 0x020964000c1e1900 */
[----:B-1--4-:R-:W-:Y:S07]  /*5d10*/  @!P0 IMAD.U32 R49, RZ, RZ, UR8 ;  /* 0x00000008ff318e24 */ /* 0x012fee000f8e00ff */
.L_x_123:
[----:B-----5:R-:W-:Y:S01]  /*5d20*/  @!P2 FSETP.EQ.AND P0, PT, R49, RZ, PT ;  /* 0x000000ff3100a20b */ /* 0x020fe20003f02000 */
[----:B------:R-:W-:Y:S01]  /*5d30*/  @!UPT UIADD3 URZ, UPT, UPT, URZ, URZ, URZ ;  /* 0x000000fffffff290 */ /* 0x000fe2000fffe0ff */
[----:B------:R-:W-:Y:S11]  /*5d40*/  @!P2 BRA `(.L_x_124) ;  /* 0x000000000014a947 */ /* 0x000ff60003800000 */
[----:B------:R-:W-:Y:S02]  /*5d50*/  LOP3.LUT P2, RZ, R92, 0xff, RZ, 0xc0, !PT ;  /* 0x000000ff5cff7812 */ /* 0x000fe4000784c0ff */
[----:B------:R-:W-:Y:S04]  /*5d60*/  PLOP3.LUT P0, PT, PT, PT, UP0, 0x80, 0x8 ;  /* 0x000000000008781c */ /* 0x000fe80003f0f008 */
[----:B------:R-:W-:Y:S07]  /*5d70*/  PLOP3.LUT P0, PT, P0, PT, PT, 0x8, 0x80 ;  /* 0x000000000080781c */ /* 0x000fee000070e170 */
[----:B------:R-:W-:Y:S11]  /*5d80*/  @P2 FSETP.EQ.AND P0, PT, R49, RZ, PT ;  /* 0x000000ff3100220b */ /* 0x000ff60003f02000 */
[----:B------:R-:W-:Y:S02]  /*5d90*/  @!UPT UIADD3 URZ, UPT, UPT, URZ, URZ, URZ ;  /* 0x000000fffffff290 */ /* 0x000fe4000fffe0ff */
.L_x_124:
[----:B------:R-:W4:Y:S01]  /*5da0*/  SYNCS.PHASECHK.TRANS64.TRYWAIT P2, [UR6+0x258], R14 ;  /* 0x0002580eff0075a7 */ /* 0x000f220008041106 */
[----:B------:R-:W-:Y:S04]  /*5db0*/  ELECT P4, URZ, PT ;  /* 0x0000000000ff782f */ /* 0x000fe80003880000 */
[----:B------:R-:W-:Y:S11]  /*5dc0*/  PLOP3.LUT P4, PT, P0, P4, PT, 0xf2, 0x2f ;  /* 0x00000000002f781c */ /* 0x000ff60000789e72 */
[----:B------:R-:W-:Y:S02]  /*5dd0*/  @!UPT UIADD3 URZ, UPT, UPT, URZ, URZ, URZ ;  /* 0x000000fffffff290 */ /* 0x000fe4000fffe0ff */
[----:B--2---:R-:W-:Y:S05]  /*5de0*/  @!P4 IADD3 R8, P0, PT, R30, 0x580, RZ ;  /* 0x000005801e08c810 */ /* 0x004fea0007f1e0ff */
[----:B-1----:R-:W-:Y:S01]  /*5df0*/  @!P4 IMAD.X R2, RZ, RZ, R31, P0 ;  /* 0x000000ffff02c224 */ /* 0x002fe200000e061f */
[----:B----4-:R-:W-:Y:S07]  /*5e00*/  @!P2 BRA `(.L_x_125) ;  /* 0x000000500070a947 */ /* 0x010fee0003800000 */
.L_x_270:
[----:B------:R-:W-:Y:S01]  /*5e10*/  @!P4 R2UR UR8, R2 ;  /* 0x000000000208c2ca */ /* 0x000fe200000e0000 */
[----:B------:R-:W-:Y:S01]  /*5e20*/  VOTEU.ALL UP1, P4 ;  /* 0x0000000000ff7886 */ /* 0x000fe20002020000 */
[----:B------:R-:W-:Y:S01]  /*5e30*/  @!P4 R2UR UR9, R8 ;  /* 0x000000000809c2ca */ /* 0x000fe200000e0000 */
[----:B-1----:R-:W-:Y:S01]  /*5e40*/  @!P4 IMAD.MOV.U32 R0, RZ, RZ, 0x2000 ;  /* 0x00002000ff00c424 */ /* 0x002fe200078e00ff */
[----:B------:R-:W-:Y:S01]  /*5e50*/  UMOV UR10, 0x0 ;  /* 0x00000000000a7882 */ /* 0x000fe20000000000 */
[----:B------:R-:W-:Y:S01]  /*5e60*/  UMOV UR11, 0x10000000 ;  /* 0x10000000000b7882 */ /* 0x000fe20000000000 */
[----:B------:R-:W-:Y:S01]  /*5e70*/  @!UP1 UIADD3 UR24, UPT, UPT, UR6, 0x400, URZ ;  /* 0x0000040006189890 */ /* 0x000fe2000fffe0ff */
[----:B------:R-:W-:Y:S01]  /*5e80*/  VOTEU.ALL UP1, P4 ;  /* 0x0000000000ff7886 */ /* 0x000fe20002020000 */
[----:B------:R-:W-:Y:S05]  /*5e90*/  UMOV UR28, UR36 ;  /* 0x00000024001c7c82 */ /* 0x000fea0008000000 */
[----:B------:R-:W-:Y:S01]  /*5ea0*/  IMAD.U32 R9, RZ, RZ, UR8 ;  /* 0x00000008ff097e24 */ /* 0x000fe2000f8e00ff */
[----:B------:R-:W-:Y:S01]  /*5eb0*/  UPRMT UR8, UR37, 0x654, UR25 ;  /* 0x0000065425087896 */ /* 0x000fe20008000019 */
[----:B------:R-:W-:Y:S03]  /*5ec0*/  IMAD.U32 R8, RZ, RZ, UR9 ;  /* 0x00000009ff087e24 */ /* 0x000fe6000f8e00ff */
[----:B------:R-:W-:Y:S02]  /*5ed0*/  @!P4 R2UR UR13, R9 ;  /* 0x00000000090dc2ca */ /* 0x000fe400000e0000 */
[----:B------:R-:W-:Y:S02]  /*5ee0*/  @!P4 R2UR UR12, R8 ;  /* 0x00000000080cc2ca */ /* 0x000fe400000e0000 */
[----:B------:R-:W-:Y:S05]  /*5ef0*/  @!P4 IADD3 R8, P0, PT, R30, 0x580, RZ ;  /* 0x000005801e08c810 */ /* 0x000fea0007f1e0ff */
[----:B------:R-:W-:Y:S06]  /*5f00*/  @!P4 IMAD.X R2, RZ, RZ, R31, P0 ;  /* 0x000000ffff02c224 */ /* 0x000fec00000e061f */
[----:B------:R1:W-:Y:S01]  /*5f10*/  @!UP1 UTMALDG.3D [UR24], [UR12], desc[UR10] ;  /* 0x00000a180c0095b4 */ /* 0x0003e20008011000 */
[----:B------:R1:W-:Y:S01]  /*5f20*/  @!P4 SYNCS.ARRIVE.TRANS64.RED.A0TR RZ, [UR6+0x240], R0 ;  /* 0x00024000ffffc9a7 */ /* 0x0003e20008300406 */
[----:B------:R-:W-:Y:S01]  /*5f30*/  SYNCS.ARRIVE.TRANS64.RED.A1T0 RZ, [UR8], RZ ;  /* 0x000000ffffff79a7 */ /* 0x000fe20008100408 */
[----:B------:R-:W2:Y:S02]  /*5f40*/  SYNCS.PHASECHK.TRANS64.TRYWAIT P2, [UR6+0x260], R14 ;  /* 0x0002600eff0075a7 */ /* 0x000ea40008041106 */
[----:B-12---:R-:W-:Y:S05]  /*5f50*/  @!P2 BRA `(.L_x_126) ;  /* 0x000000500034a947 */ /* 0x006fea0003800000 */
.L_x_272:
[----:B------:R-:W2:Y:S01]  /*5f60*/  LDC.64 R12, c[0x0][0xb18] ;  /* 0x0002c600ff0c7b82 */ /* 0x000ea20000000a00 */
[----:B------:R-:W-:Y:S01]  /*5f70*/  @!P4 R2UR UR8, R2 ;  /* 0x000000000208c2ca */ /* 0x000fe200000e0000 */
[----:B------:R-:W-:Y:S01]  /*5f80*/  VOTEU.ALL UP1, P4 ;  /* 0x0000000000ff7886 */ /* 0x000fe20002020000 */
[----:B------:R-:W-:Y:S01]  /*5f90*/  @!P4 R2UR UR9, R8 ;  /* 0x000000000809c2ca */ /* 0x000fe200000e0000 */
[----:B-1----:R-:W-:Y:S01]  /*5fa0*/  @!P4 IMAD.MOV.U32 R0, RZ, RZ, 0x2000 ;  /* 0x00002000ff00c424 */ /* 0x002fe200078e00ff */
[----:B------:R-:W-:Y:S03]  /*5fb0*/  UMOV UR10, 0x0 ;  /* 0x00000000000a7882 */ /* 0x000fe60000000000 */
[----:B------:R-:W1:Y:S01]  /*5fc0*/  @!P1 LDC R2, c[0x0][0xb0c] ;  /* 0x0002c300ff029b82 */ /* 0x000e620000000800 */
[----:B------:R-:W-:Y:S01]  /*5fd0*/  @!UP1 UIADD3 UR18, UPT, UPT, UR26, 0x20, URZ ;  /* 0x000000201a129890 */ /* 0x000fe2000fffe0ff */
[----:B------:R-:W-:Y:S01]  /*5fe0*/  @P3 SHF.R.U32.HI R26, RZ, 0x10, R21 ;  /* 0x00000010ff1a3819 */ /* 0x000fe20000011615 */
[----:B------:R-:W-:Y:S01]  /*5ff0*/  @!UP1 UIADD3 UR16, UPT, UPT, UR6, 0x2400, URZ ;  /* 0x0000240006109890 */ /* 0x000fe2000fffe0ff */
[----:B------:R-:W-:Y:S01]  /*6000*/  VIADD R28, R28, 0x1 ;  /* 0x000000011c1c7836 */ /* 0x000fe20000000000 */
[----:B------:R-:W-:Y:S01]  /*6010*/  VOTEU.ALL UP1, P4 ;  /* 0x0000000000ff7886 */ /* 0x000fe20002020000 */
[----:B------:R-:W-:Y:S01]  /*6020*/  UMOV UR11, 0x10000000 ;  /* 0x10000000000b7882 */ /* 0x000fe20000000000 */
[----:B------:R-:W-:Y:S01]  /*6030*/  UMOV UR19, UR27 ;  /* 0x0000001b00137c82 */ /* 0x000fe20008000000 */
[----:B------:R-:W-:Y:S01]  /*6040*/  IMAD.U32 R9, RZ, RZ, UR8 ;  /* 0x00000008ff097e24 */ /* 0x000fe2000f8e00ff */
[----:B------:R-:W-:Y:S01]  /*6050*/  UMOV UR20, UR36 ;  /* 0x0000002400147c82 */ /* 0x000fe20008000000 */
[----:B------:R-:W-:Y:S01]  /*6060*/  IMAD.U32 R8, RZ, RZ, UR9 ;  /* 0x00000009ff087e24 */ /* 0x000fe2000f8e00ff */
[----:B------:R-:W-:Y:S02]  /*6070*/  UPRMT UR8, UR37, 0x654, UR17 ;  /* 0x0000065425087896 */ /* 0x000fe40008000011 */
[----:B------:R-:W-:Y:S02]  /*6080*/  @!P4 R2UR UR13, R9 ;  /* 0x00000000090dc2ca */ /* 0x000fe400000e0000 */
[----:B------:R-:W-:Y:S02]  /*6090*/  @!P4 R2UR UR12, R8 ;  /* 0x00000000080cc2ca */ /* 0x000fe400000e0000 */
[----:B------:R-:W4:Y:S11]  /*60a0*/  LDC.64 R8, c[0x0][0xb10] ;  /* 0x0002c400ff087b82 */ /* 0x000f360000000a00 */
[----:B------:R1:W-:Y:S01]  /*60b0*/  @!UP1 UTMALDG.3D [UR16], [UR12], desc[UR10] ;  /* 0x00000a100c0095b4 */ /* 0x0003e20008011000 */
[----:B------:R5:W-:Y:S01]  /*60c0*/  @!P4 SYNCS.ARRIVE.TRANS64.RED.A0TR RZ, [UR6+0x248], R0 ;  /* 0x00024800ffffc9a7 */ /* 0x000be20008300406 */
[C---:B----4-:R-:W-:Y:S01]  /*60d0*/  @!P1 IMAD.HI.U32 R8, R11.reuse, R8, RZ ;  /* 0x000000080b089227 */ /* 0x050fe200078e00ff */
[----:B--2---:R-:W-:Y:S02]  /*60e0*/  @!P1 ISETP.NE.AND P0, PT, R12, 0x1, PT ;  /* 0x000000010c00980c */ /* 0x004fe40003f05270 */
[----:B-1----:R-:W-:Y:S01]  /*60f0*/  @!P1 ISETP.NE.AND P2, PT, R2, 0x1, PT ;  /* 0x000000010200980c */ /* 0x002fe20003f45270 */
[----:B------:R-:W-:Y:S01]  /*6100*/  SYNCS.ARRIVE.TRANS64.RED.A1T0 RZ, [UR8], RZ ;  /* 0x000000ffffff79a7 */ /* 0x000fe20008100408 */
[C---:B------:R-:W-:Y:S01]  /*6110*/  @!P1 IMAD.HI.U32 R13, R10.reuse, R13, RZ ;  /* 0x0000000d0a0d9227 */ /* 0x040fe200078e00ff */
[----:B------:R-:W-:Y:S04]  /*6120*/  @!P1 SHF.R.U32.HI R8, RZ, R9, R8 ;  /* 0x00000009ff089219 */ /* 0x000fe80000011608 */
[----:B------:R-:W-:Y:S01]  /*6130*/  @!P1 SEL R8, R11, R8, !P2 ;  /* 0x000000080b089207 */ /* 0x000fe20005000000 */
[----:B------:R-:W1:Y:S01]  /*6140*/  SYNCS.PHASECHK.TRANS64.TRYWAIT P5, [UR6+0x268], R14 ;  /* 0x0002680eff0075a7 */ /* 0x000e6200080a1106 */
[----:B-----5:R-:W2:Y:S02]  /*6150*/  @!P1 LDC R0, c[0x0][0xb20] ;  /* 0x0002c800ff009b82 */ /* 0x020ea40000000800 */
[----:B--2---:R-:W-:Y:S04]  /*6160*/  @!P1 SHF.R.U32.HI R0, RZ, R0, R13 ;  /* 0x00000000ff009219 */ /* 0x004fe8000001160d */
[----:B------:R-:W-:Y:S05]  /*6170*/  @!P1 SEL R9, R10, R0, !P0 ;  /* 0x000000000a099207 */ /* 0x000fea0004000000 */
[----:B------:R-:W-:Y:S02]  /*6180*/  @!P1 IMAD.IADD R0, R9, 0x1, -R8 ;  /* 0x0000000109009824 */ /* 0x000fe400078e0a08 */
[----:B------:R-:W-:Y:S02]  /*6190*/  @!P1 IMAD.IADD R8, R8, 0x1, -R9 ;  /* 0x0000000108089824 */ /* 0x000fe400078e0a09 */
[----:B------:R-:W-:Y:S02]  /*61a0*/  @!P1 IMAD R11, R0, R2, R11 ;  /* 0x00000002000b9224 */ /* 0x000fe400078e020b */
[----:B------:R-:W-:Y:S01]  /*61b0*/  @!P1 IMAD R10, R8, R12, R10 ;  /* 0x0000000c080a9224 */ /* 0x000fe200078e020a */
[----:B-1----:R-:W-:Y:S06]  /*61c0*/  @!P5 BRA `(.L_x_127) ;  /* 0x0000004c00b0d947 */ /* 0x002fec0003800000 */
.L_x_274:
[----:B------:R-:W-:Y:S01]  /*61d0*/  @!P4 IADD3 R2, P0, PT, R30, 0x580, RZ ;  /* 0x000005801e02c810 */ /* 0x000fe20007f1e0ff */
[----:B------:R-:W-:Y:S01]  /*61e0*/  VOTEU.ALL UP1, P4 ;  /* 0x0000000000ff7886 */ /* 0x000fe20002020000 */
[----:B------:R-:W-:Y:S01]  /*61f0*/  UMOV UR20, 0x0 ;  /* 0x0000000000147882 */ /* 0x000fe20000000000 */
[----:B------:R-:W-:Y:S01]  /*6200*/  UMOV UR21, 0x10000000 ;  /* 0x1000000000157882 */ /* 0x000fe20000000000 */
[----:B------:R-:W-:Y:S01]  /*6210*/  @!P4 R2UR UR9, R2 ;  /* 0x000000000209c2ca */ /* 0x000fe200000e0000 */
[----:B-1----:R-:W-:Y:S01]  /*6220*/  @!P4 IMAD.X R0, RZ, RZ, R31, P0 ;  /* 0x000000ffff00c224 */ /* 0x002fe200000e061f */
[----:B------:R-:W-:Y:S01]  /*6230*/  @!UP1 UIADD3 UR10, UPT, UPT, UR26, 0x40, URZ ;  /* 0x000000401a0a9890 */ /* 0x000fe2000fffe0ff */
[----:B------:R-:W-:Y:S01]  /*6240*/  ISETP.NE.AND P0, PT, R28, 0x2, PT ;  /* 0x000000021c00780c */ /* 0x000fe20003f05270 */
[----:B------:R-:W-:Y:S01]  /*6250*/  UMOV UR11, UR27 ;  /* 0x0000001b000b7c82 */ /* 0x000fe20008000000 */
[----:B------:R-:W-:Y:S01]  /*6260*/  UMOV UR12, UR36 ;  /* 0x00000024000c7c82 */ /* 0x000fe20008000000 */
[----:B------:R-:W-:Y:S01]  /*6270*/  @!P4 R2UR UR8, R0 ;  /* 0x000000000008c2ca */ /* 0x000fe200000e0000 */
[----:B------:R-:W-:Y:S01]  /*6280*/  IMAD.IADD R15, R10, 0x1, R90 ;  /* 0x000000010a0f7824 */ /* 0x000fe200078e025a */
[----:B------:R-:W-:Y:S01]  /*6290*/  @P3 R2UR UR36, R26 ;  /* 0x000000001a2432ca */ /* 0x000fe200000e0000 */
[----:B------:R-:W-:Y:S01]  /*62a0*/  IMAD.IADD R14, R11, 0x1, R91 ;  /* 0x000000010b0e7824 */ /* 0x000fe200078e025b */
[----:B------:R-:W-:Y:S02]  /*62b0*/  SEL R0, RZ, 0x1, P0 ;  /* 0x00000001ff007807 */ /* 0x000fe40000000000 */
[----:B------:R-:W-:Y:S01]  /*62c0*/  LOP3.LUT R29, R29, 0x1, RZ, 0x3c, !PT ;  /* 0x000000011d1d7812 */ /* 0x000fe200078e3cff */
[----:B------:R-:W-:Y:S01]  /*62d0*/  IMAD.U32 R8, RZ, RZ, UR9 ;  /* 0x00000009ff087e24 */ /* 0x000fe2000f8e00ff */
[----:B------:R-:W-:Y:S01]  /*62e0*/  @!UP1 UIADD3 UR9, UPT, UPT, UR6, 0x250, URZ ;  /* 0x0000025006099890 */ /* 0x000fe2000fffe0ff */
[----:B------:R-:W-:Y:S02]  /*62f0*/  LOP3.LUT R27, R27, R0, RZ, 0x3c, !PT ;  /* 0x000000001b1b7212 */ /* 0x000fe400078e3cff */
[----:B------:R-:W-:Y:S02]  /*6300*/  SEL R28, R28, RZ, P0 ;  /* 0x000000ff1c1c7207 */ /* 0x000fe40000000000 */
[----:B------:R-:W-:Y:S01]  /*6310*/  IMAD.U32 R9, RZ, RZ, UR8 ;  /* 0x00000008ff097e24 */ /* 0x000fe2000f8e00ff */
[----:B------:R-:W-:Y:S01]  /*6320*/  @!P4 R2UR UR18, R8 ;  /* 0x000000000812c2ca */ /* 0x000fe200000e0000 */
[----:B------:R-:W-:Y:S01]  /*6330*/  @!UP1 UIADD3 UR8, UPT, UPT, UR6, 0x4400, URZ ;  /* 0x0000440006089890 */ /* 0x000fe2000fffe0ff */
[----:B------:R-:W-:Y:S02]  /*6340*/  VOTEU.ALL UP1, P4 ;  /* 0x0000000000ff7886 */ /* 0x000fe40002020000 */
[----:B------:R-:W-:Y:S11]  /*6350*/  @!P4 R2UR UR19, R9 ;  /* 0x000000000913c2ca */ /* 0x000ff600000e0000 */
[----:B------:R-:W-:Y:S02]  /*6360*/  @!UPT UIADD3 URZ, UPT, UPT, URZ, URZ, URZ ;  /* 0x000000fffffff290 */ /* 0x000fe4000fffe0ff */
[----:B------:R4:W-:Y:S01]  /*6370*/  @!UP1 UTMALDG.3D [UR8], [UR18], desc[UR20] ;  /* 0x00001408120095b4 */ /* 0x0009e20008011000 */
[----:B------:R4:W-:Y:S01]  /*6380*/  @!P4 SYNCS.ARRIVE.TRANS64.RED.A0TR RZ, [UR6+0x250], R25 ;  /* 0x00025019ffffc9a7 */ /* 0x0009e20008300406 */
[----:B------:R-:W-:Y:S01]  /*6390*/  UPLOP3.LUT UP1, UPT, UPT, UPT, UPT, 0x80, 0x8 ;  /* 0x000000000008789c */ /* 0x000fe20003f2f070 */
[----:B------:R-:W-:Y:S01]  /*63a0*/  SYNCS.ARRIVE.TRANS64.RED.A1T0 RZ, [UR7], RZ ;  /* 0x000000ffffff79a7 */ /* 0x000fe20008100407 */
[----:B------:R-:W-:Y:S09]  /*63b0*/  @P3 BRA `(.L_x_128) ;  /* 0xfffffff000f83947 */ /* 0x000ff2000383ffff */
[----:B------:R-:W-:-:S04]  /*63c0*/  SHF.L.U32 R2, R29, 0x1f, RZ ;  /* 0x0000001f1d027819 */ /* 0x000fc800000006ff */
[----:B------:R-:W1:Y:S02]  /*63d0*/  SYNCS.PHASECHK.TRANS64.TRYWAIT P0, [UR6+0x258], R2 ;  /* 0x00025802ff0075a7 */ /* 0x000e640008001106 */
[----:B-1----:R-:W-:Y:S05]  /*63e0*/  @!P0 BRA `(.L_x_129) ;  /* 0x0000004c00408947 */ /* 0x002fea0003800000 */
.L_x_276:
[----:B------:R-:W2:Y:S02]  /*63f0*/  SYNCS.PHASECHK.TRANS64.TRYWAIT P0, [UR6+0x260], R2 ;  /* 0x00026002ff0075a7 */ /* 0x000ea40008001106 */
[----:B--2---:R-:W-:Y:S05]  /*6400*/  @!P0 BRA `(.L_x_130) ;  /* 0x0000004c00508947 */ /* 0x004fea0003800000 */
.L_x_278:
[----:B-1----:R-:W-:-:S07]  /*6410*/  MOV R0, UR6 ;  /* 0x0000000600007c02 */ /* 0x002fce0008000f00 */
.L_x_131:
[----:B-1----:R-:W-:-:S04]  /*6420*/  SHF.L.U32 R2, R29, 0x1f, RZ ;  /* 0x0000001f1d027819 */ /* 0x002fc800000006ff */
[----:B------:R1:W2:Y:S03]  /*6430*/  SYNCS.PHASECHK.TRANS64.TRYWAIT P0, [R0+URZ+0x268], R2 ;  /* 0x00026802000075a7 */ /* 0x0002a600080011ff */
[----:B--2---:R-:W-:Y:S05]  /*6440*/  @!P0 NANOSLEEP.SYNCS 0x989680 ;  /* 0x009896800000895d */ /* 0x004fea0003900000 */
[----:B------:R-:W2:Y:S02]  /*6450*/  @!P0 SYNCS.PHASECHK.TRANS64 P0, [R0+URZ+0x268], R2 ;  /* 0x00026802000085a7 */ /* 0x000ea400080010ff */
[----:B--2-4-:R-:W-:Y:S05]  /*6460*/  @P0 EXIT ;  /* 0x000000000000094d */ /* 0x014fea0003800000 */
[----:B------:R-:W-:Y:S05]  /*6470*/  BRA `(.L_x_131) ;  /* 0xfffffffc00e87947 */ /* 0x000fea000383ffff */
.L_x_118:
[----:B------:R-:W-:-:S06]  /*6480*/  UISETP.GE.AND UP1, UPT, UR10, 0x4, UPT ;  /* 0x000000040a00788c */ /* 0x000fcc000bf26270 */
[----:B------:R-:W-:-:S13]  /*6490*/  PLOP3.LUT P0, PT, PT, PT, UP1, 0x80, 0x8 ;  /* 0x000000000008781c */ /* 0x000fda0003f0f018 */
[----:B------:R-:W-:Y:S05]  /*64a0*/  @!P0 EXIT ;  /* 0x000000000000894d */ /* 0x000fea0003800000 */
[----:B------:R-:W-:Y:S01]  /*64b0*/  BAR.SYNC.DEFER_BLOCKING 0x6, 0xa0 ;  /* 0x0182800000007b1d */ /* 0x000fe20000010000 */
[C---:B------:R-:W-:Y:S01]  /*64c0*/  IMAD.SHL.U32 R2, R105.reuse, 0x20, RZ ;  /* 0x0000002069027824 */ /* 0x040fe200078e00ff */
[C---:B------:R-:W-:Y:S01]  /*64d0*/  SHF.L.U32 R36, R105.reuse, 0x10, RZ ;  /* 0x0000001069247819 */ /* 0x040fe200000006ff */
[C---:B------:R-:W-:Y:S01]  /*64e0*/  IMAD.SHL.U32 R104, R105.reuse, 0x4, RZ ;  /* 0x0000000469687824 */ /* 0x040fe200078e00ff */
[C---:B------:R-:W-:Y:S01]  /*64f0*/  LOP3.LUT R106, R105.reuse, 0x60, RZ, 0xc0, !PT ;  /* 0x00000060696a7812 */ /* 0x040fe200078ec0ff */
[----:B------:R-:W-:Y:S01]  /*6500*/  HFMA2 R101, -RZ, RZ, 0, 5.9604644775390625e-08 ;  /* 0x00000001ff657431 */ /* 0x000fe200000001ff */
[----:B------:R-:W-:Y:S02]  /*6510*/  UMOV UR48, 0x400 ;  /* 0x0000040000307882 */ /* 0x000fe40000000000 */
[----:B------:R-:W1:Y:S01]  /*6520*/  LDC R95, c[0x0][0x370] ;  /* 0x0000dc00ff5f7b82 */ /* 0x000e620000000800 */
[----:B------:R-:W-:Y:S01]  /*6530*/  ULEA UR48, UR37, UR48, 0x18 ;  /* 0x0000003025307291 */ /* 0x000fe2000f8ec0ff */
[----:B------:R-:W-:Y:S01]  /*6540*/  LOP3.LUT R3, R2, 0xc0, RZ, 0xc0, !PT ;  /* 0x000000c002037812 */ /* 0x000fe200078ec0ff */
[----:B------:R-:W-:Y:S01]  /*6550*/  HFMA2 R99, -RZ, RZ, 0, 0 ;  /* 0x00000000ff637431 */ /* 0x000fe200000001ff */
[----:B------:R-:W-:Y:S01]  /*6560*/  LOP3.LUT R103, R105, 0x2, RZ, 0xc0, !PT ;  /* 0x0000000269677812 */ /* 0x000fe200078ec0ff */
[----:B------:R-:W-:Y:S01]  /*6570*/  UIADD3 UR4, UPT, UPT, UR48, 0x400, URZ ;  /* 0x0000040030047890 */ /* 0x000fe2000fffe0ff */
[----:B------:R-:W-:Y:S01]  /*6580*/  LOP3.LUT R104, R3, 0x18, R104, 0xf8, !PT ;  /* 0x0000001803687812 */ /* 0x000fe200078ef868 */
[----:B------:R-:W-:Y:S01]  /*6590*/  IMAD.MOV.U32 R48, RZ, RZ, RZ ;  /* 0x000000ffff307224 */ /* 0x000fe200078e00ff */
[----:B------:R-:W2:Y:S01]  /*65a0*/  LDC R43, c[0x0][0xb0c] ;  /* 0x0002c300ff2b7b82 */ /* 0x000ea20000000800 */
[----:B------:R-:W-:Y:S01]  /*65b0*/  LOP3.LUT R36, R36, 0x600000, RZ, 0xc0, !PT ;  /* 0x0060000024247812 */ /* 0x000fe200078ec0ff */
[----:B------:R-:W-:Y:S01]  /*65c0*/  IMAD.MOV.U32 R109, RZ, RZ, RZ ;  /* 0x000000ffff6d7224 */ /* 0x000fe200078e00ff */
[----:B------:R-:W-:Y:S01]  /*65d0*/  LOP3.LUT R104, R104, 0xf20, R2, 0xf8, !PT ;  /* 0x00000f2068687812 */ /* 0x000fe200078ef802 */
[----:B------:R-:W-:Y:S01]  /*65e0*/  IMAD.U32 R97, RZ, RZ, UR4 ;  /* 0x00000004ff617e24 */ /* 0x000fe2000f8e00ff */
[----:B------:R-:W-:Y:S01]  /*65f0*/  LOP3.LUT R105, R105, 0x4, RZ, 0xc0, !PT ;  /* 0x0000000469697812 */ /* 0x000fe200078ec0ff */
[----:B------:R-:W3:Y:S01]  /*6600*/  LDCU.64 UR52, c[0x0][0x348] ;  /* 0x00006900ff3477ac */ /* 0x000ee20008000a00 */
[----:B------:R-:W-:Y:S01]  /*6610*/  MOV R100, RZ ;  /* 0x000000ff00647202 */ /* 0x000fe20000000f00 */
[----:B------:R-:W4:Y:S01]  /*6620*/  LDC R93, c[0x0][0xb20] ;  /* 0x0002c800ff5d7b82 */ /* 0x000f220000000800 */
[----:B------:R-:W3:Y:S01]  /*6630*/  LDS R0, [UR48+0x330] ;  /* 0x00033030ff007984 */ /* 0x000ee20008000800 */
[----:B------:R-:W-:Y:S01]  /*6640*/  IMAD R104, R104, 0x2, R97 ;  /* 0x0000000268687824 */ /* 0x000fe200078e0261 */
[----:B------:R-:W1:Y:S03]  /*6650*/  LDCU.64 UR38, c[0x0][0x888] ;  /* 0x00011100ff2677ac */ /* 0x000e660008000a00 */
[--C-:B------:R-:W-:Y:S01]  /*6660*/  IMAD R103, R103, -0x10, R104.reuse ;  /* 0xfffffff067677824 */ /* 0x100fe200078e0268 */
[----:B------:R-:W1:Y:S01]  /*6670*/  LDCU.64 UR44, c[0x0][0x890] ;  /* 0x00011200ff2c77ac */ /* 0x000e620008000a00 */
[----:B------:R-:W1:Y:S01]  /*6680*/  LDC R42, c[0x0][0xb30] ;  /* 0x0002cc00ff2a7b82 */ /* 0x000e620000000800 */
[----:B------:R-:W-:Y:S01]  /*6690*/  IMAD R102, R105, -0x10, R104 ;  /* 0xfffffff069667824 */ /* 0x000fe200078e0268 */
[----:B------:R-:W-:Y:S01]  /*66a0*/  UMOV UR50, URZ ;  /* 0x000000ff00327c82 */ /* 0x000fe20008000000 */
[----:B------:R-:W-:-:S05]  /*66b0*/  UMOV UR49, URZ ;  /* 0x000000ff00317c82 */ /* 0x000fca0008000000 */
[----:B------:R-:W1:Y:S08]  /*66c0*/  LDC.64 R88, c[0x0][0xb10] ;  /* 0x0002c400ff587b82 */ /* 0x000e700000000a00 */
[----:B------:R-:W1:Y:S08]  /*66d0*/  LDC.64 R40, c[0x0][0xb18] ;  /* 0x0002c600ff287b82 */ /* 0x000e700000000a00 */
[----:B------:R-:W1:Y:S08]  /*66e0*/  LDC.64 R38, c[0x0][0xb28] ;  /* 0x0002ca00ff267b82 */ /* 0x000e700000000a00 */
[----:B------:R-:W1:Y:S01]  /*66f0*/  LDC.64 R86, c[0x0][0x8b0] ;  /* 0x00022c00ff567b82 */ /* 0x000e620000000a00 */
[----:B---3--:R-:W-:-:S07]  /*6700*/  IMAD.IADD R36, R0, 0x1, R36 ;  /* 0x0000000100247824 */ /* 0x008fce00078e0224 */
[----:B------:R-:W3:Y:S08]  /*6710*/  LDC.64 R84, c[0x0][0x8a8] ;  /* 0x00022a00ff547b82 */ /* 0x000ef00000000a00 */
[----:B--2-4-:R-:W1:Y:S02]  /*6720*/  LDC R94, c[0x0][0x374] ;  /* 0x0000dd00ff5e7b82 */ /* 0x014e640000000800 */
.L_x_168:
[----:B------:R-:W-:Y:S02]  /*6730*/  LEA R0, R109, UR48, 0x3 ;  /* 0x000000306d007c11 */ /* 0x000fe4000f8e18ff */
[----:B------:R-:W-:Y:S02]  /*6740*/  SHF.L.U32 R2, R99, 0x1f, RZ ;  /* 0x0000001f63027819 */ /* 0x000fe400000006ff */
[----:B-1----:R-:W-:Y:S02]  /*6750*/  LEA R16, R109, UR48, 0x4 ;  /* 0x000000306d107c11 */ /* 0x002fe4000f8e20ff */
[----:B------:R-:W2:Y:S02]  /*6760*/  SYNCS.PHASECHK.TRANS64.TRYWAIT P0, [R0+URZ+0x280], R2 ;  /* 0x00028002000075a7 */ /* 0x000ea400080011ff */
[----:B--23--:R-:W-:Y:S05]  /*6770*/  @!P0 BRA `(.L_x_132) ;  /* 0x00000048008c8947 */ /* 0x00cfea0003800000 */
.L_x_279:
[----:B------:R-:W4:Y:S01]  /*6780*/  LDC.64 R10, c[0x0][0xb10] ;  /* 0x0002c400ff0a7b82 */ /* 0x000f220000000a00 */
[----:B------:R-:W3:Y:S01]  /*6790*/  LDS.128 R16, [R16+0x310] ;  /* 0x0003100010107984 */ /* 0x000ee20000000c00 */
[----:B-1----:R-:W-:Y:S01]  /*67a0*/  ISETP.NE.AND P1, PT, R42, 0x1, PT ;  /* 0x000000012a00780c */ /* 0x002fe20003f25270 */
[----:B--2---:R-:W-:Y:S01]  /*67b0*/  VIADD R0, R0, 0x290 ;  /* 0x0000029000007836 */ /* 0x004fe20000000000 */
[----:B------:R-:W-:Y:S04]  /*67c0*/  ISETP.GE.AND P0, PT, R37, 0x1, PT ;  /* 0x000000012500780c */ /* 0x000fe80003f06270 */
[----:B------:R-:W1:Y:S01]  /*67d0*/  LDC.64 R8, c[0x0][0xb18] ;  /* 0x0002c600ff087b82 */ /* 0x000e620000000a00 */
[----:B------:R-:W-:Y:S01]  /*67e0*/  PRMT R0, RZ, 0x654, R0 ;  /* 0x00000654ff007816 */ /* 0x000fe20000000000 */
[----:B------:R-:W-:Y:S01]  /*67f0*/  @!PT LDS RZ, [RZ] ;  /* 0x00000000fffff984 */ /* 0x000fe20000000800 */
[----:B------:R-:W-:Y:S01]  /*6800*/  @!PT LDS RZ, [RZ] ;  /* 0x00000000fffff984 */ /* 0x000fe20000000800 */
[----:B------:R-:W-:Y:S01]  /*6810*/  @!PT LDS RZ, [RZ] ;  /* 0x00000000fffff984 */ /* 0x000fe20000000800 */
[----:B------:R-:W-:Y:S01]  /*6820*/  @!PT LDS RZ, [RZ] ;  /* 0x00000000fffff984 */ /* 0x000fe20000000800 */
[----:B------:R2:W-:Y:S06]  /*6830*/  MEMBAR.ALL.CTA ;  /* 0x0000000000007992 */ /* 0x0005ec0000008000 */
[----:B--2---:R-:W2:Y:S01]  /*6840*/  FENCE.VIEW.ASYNC.S ;  /* 0x00000000000073c6 */ /* 0x004ea20000000000 */
[----:B------:R-:W1:Y:S08]  /*6850*/  @!P1 LDC R12, c[0x0][0xb20] ;  /* 0x0002c800ff0c9b82 */ /* 0x000e700000000800 */
[----:B------:R-:W1:Y:S01]  /*6860*/  @!P1 LDC R7, c[0x0][0xb0c] ;  /* 0x0002c300ff079b82 */ /* 0x000e620000000800 */
[----:B--2---:R2:W-:Y:S01]  /*6870*/  SYNCS.ARRIVE.TRANS64.RED.A1T0 RZ, [R0+URZ], RZ ;  /* 0x000000ff00ff79a7 */ /* 0x0045e200081004ff */
[----:B---3--:R-:W-:Y:S04]  /*6880*/  LOP3.LUT P4, RZ, R18, 0x1, RZ, 0xc0, !PT ;  /* 0x0000000112ff7812 */ /* 0x008fe8000788c0ff */
[----:B------:R-:W-:Y:S09]  /*6890*/  P2R R107, PR, RZ, 0x10 ;  /* 0x00000010ff6b7803 */ /* 0x000ff20000000000 */
[----:B------:R-:W-:Y:S02]  /*68a0*/  @P4 MOV R45, R16 ;  /* 0x00000010002d4202 */ /* 0x000fe40000000f00 */
[----:B------:R-:W-:Y:S01]  /*68b0*/  @P4 LOP3.LUT R44, R17, 0xffff, RZ, 0xc0, !PT ;  /* 0x0000ffff112c4812 */ /* 0x000fe200078ec0ff */
[----:B--2-4-:R-:W-:Y:S06]  /*68c0*/  @!P0 BRA `(.L_x_133) ;  /* 0x0000000000a48947 */ /* 0x014fec0003800000 */
[----:B------:R-:W-:Y:S01]  /*68d0*/  IMAD.HI.U32 R0, R94, R41, RZ ;  /* 0x000000295e007227 */ /* 0x000fe200078e00ff */
[----:B------:R-:W-:Y:S02]  /*68e0*/  ISETP.NE.AND P0, PT, R40, 0x1, PT ;  /* 0x000000012800780c */ /* 0x000fe40003f05270 */
[----:B------:R-:W-:Y:S01]  /*68f0*/  ISETP.NE.AND P2, PT, R37, 0x1, PT ;  /* 0x000000012500780c */ /* 0x000fe20003f45270 */
[----:B------:R-:W-:Y:S01]  /*6900*/  IMAD.HI.U32 R4, R95, R88, RZ ;  /* 0x000000585f047227 */ /* 0x000fe200078e00ff */
[----:B------:R-:W-:Y:S02]  /*6910*/  SHF.R.U32.HI R0, RZ, R93, R0 ;  /* 0x0000005dff007219 */ /* 0x000fe40000011600 */
[----:B------:R-:W-:Y:S01]  /*6920*/  ISETP.NE.AND P3, PT, R43, 0x1, PT ;  /* 0x000000012b00780c */ /* 0x000fe20003f65270 */
[----:B------:R-:W-:Y:S01]  /*6930*/  IMAD.HI.U32 R6, R44, R41, RZ ;  /* 0x000000292c067227 */ /* 0x000fe200078e00ff */
[-C--:B------:R-:W-:Y:S02]  /*6940*/  SHF.R.U32.HI R4, RZ, R89.reuse, R4 ;  /* 0x00000059ff047219 */ /* 0x080fe40000011604 */
[----:B------:R-:W-:Y:S01]  /*6950*/  SEL R0, R94, R0, !P0 ;  /* 0x000000005e007207 */ /* 0x000fe20004000000 */
[----:B------:R-:W-:Y:S01]  /*6960*/  IMAD.HI.U32 R5, R45, R88, RZ ;  /* 0x000000582d057227 */ /* 0x000fe200078e00ff */
[----:B------:R-:W-:Y:S03]  /*6970*/  SEL R4, R95, R4, !P3 ;  /* 0x000000045f047207 */ /* 0x000fe60005800000 */
[-C--:B------:R-:W-:Y:S01]  /*6980*/  IMAD.HI.U32 R3, R0, R38.reuse, RZ ;  /* 0x0000002600037227 */ /* 0x080fe200078e00ff */
[----:B------:R-:W-:Y:S03]  /*6990*/  SHF.R.U32.HI R5, RZ, R89, R5 ;  /* 0x00000059ff057219 */ /* 0x000fe60000011605 */
[----:B------:R-:W-:Y:S01]  /*69a0*/  IMAD.HI.U32 R2, R4, R38, RZ ;  /* 0x0000002604027227 */ /* 0x000fe200078e00ff */
[----:B------:R-:W-:Y:S02]  /*69b0*/  @P2 SHF.R.U32.HI R0, RZ, R39, R3 ;  /* 0x00000027ff002219 */ /* 0x000fe40000011603 */
[----:B------:R-:W-:Y:S02]  /*69c0*/  SHF.R.U32.HI R3, RZ, R93, R6 ;  /* 0x0000005dff037219 */ /* 0x000fe40000011606 */
[----:B------:R-:W-:Y:S01]  /*69d0*/  @P2 SHF.R.U32.HI R4, RZ, R39, R2 ;  /* 0x00000027ff042219 */ /* 0x000fe20000011602 */
[----:B------:R-:W-:Y:S01]  /*69e0*/  IMAD R0, R37, R0, RZ ;  /* 0x0000000025007224 */ /* 0x000fe200078e02ff */
[----:B------:R-:W-:Y:S02]  /*69f0*/  SEL R3, R44, R3, !P0 ;  /* 0x000000032c037207 */ /* 0x000fe40004000000 */
[----:B------:R-:W-:Y:S01]  /*6a00*/  SEL R2, R45, R5, !P3 ;  /* 0x000000052d027207 */ /* 0x000fe20005800000 */
[----:B------:R-:W-:Y:S01]  /*6a10*/  IMAD R5, R37, R4, RZ ;  /* 0x0000000425057224 */ /* 0x000fe200078e02ff */
[C---:B------:R-:W-:Y:S01]  /*6a20*/  ISETP.GE.AND P0, PT, R3.reuse, R0, PT ;  /* 0x000000000300720c */ /* 0x040fe20003f06270 */
[C---:B------:R-:W-:Y:S03]  /*6a30*/  IMAD.HI.U32 R0, R3.reuse, R38, RZ ;  /* 0x0000002603007227 */ /* 0x040fe600078e00ff */
[C---:B------:R-:W-:Y:S02]  /*6a40*/  ISETP.GE.OR P0, PT, R2.reuse, R5, P0 ;  /* 0x000000050200720c */ /* 0x040fe40000706670 */
[----:B------:R-:W-:Y:S04]  /*6a50*/  SHF.R.U32.HI R0, RZ, R39, R0 ;  /* 0x00000027ff007219 */ /* 0x000fe80000011600 */
        /* <DEDUP_REMOVED lines=15> */
[----:B------:R-:W-:Y:S07]  /*6b50*/  IMAD R44, R3, R40, R44 ;  /* 0x00000028032c7224 */ /* 0x000fee00078e022c */
.L_x_133:
[----:B-1----:R-:W-:Y:S01]  /*6b60*/  @!P1 ISETP.NE.AND P0, PT, R8, 0x1, PT ;  /* 0x000000010800980c */ /* 0x002fe20003f05270 */
[----:B------:R-:W-:Y:S01]  /*6b70*/  @!P1 IMAD.HI.U32 R2, R44, R9, RZ ;  /* 0x000000092c029227 */ /* 0x000fe200078e00ff */
[----:B------:R-:W-:Y:S01]  /*6b80*/  R2UR UR42, R14 ;  /* 0x000000000e2a72ca */ /* 0x000fe200000e0000 */
[----:B------:R-:W-:Y:S01]  /*6b90*/  BSSY.RECONVERGENT B6, `(.L_x_134) ;  /* 0x0000031000067945 */ /* 0x000fe20003800200 */
[----:B------:R-:W-:Y:S01]  /*6ba0*/  R2UR UR41, R15 ;  /* 0x000000000f2972ca */ /* 0x000fe200000e0000 */
[----:B------:R-:W-:Y:S01]  /*6bb0*/  @!P1 IMAD.HI.U32 R0, R45, R10, RZ ;  /* 0x0000000a2d009227 */ /* 0x000fe200078e00ff */
[----:B------:R-:W-:Y:S02]  /*6bc0*/  @!P1 SHF.R.U32.HI R2, RZ, R12, R2 ;  /* 0x0000000cff029219 */ /* 0x000fe40000011602 */
[----:B------:R-:W-:Y:S01]  /*6bd0*/  @!P1 ISETP.NE.AND P2, PT, R7, 0x1, PT ;  /* 0x000000010700980c */ /* 0x000fe20003f45270 */
[----:B------:R-:W-:Y:S01]  /*6be0*/  VIADD R109, R109, 0x1 ;  /* 0x000000016d6d7836 */ /* 0x000fe20000000000 */
[----:B------:R-:W-:Y:S02]  /*6bf0*/  @!P1 SEL R2, R44, R2, !P0 ;  /* 0x000000022c029207 */ /* 0x000fe40004000000 */
[----:B------:R-:W-:Y:S02]  /*6c00*/  @!P1 SHF.R.U32.HI R0, RZ, R11, R0 ;  /* 0x0000000bff009219 */ /* 0x000fe40000011600 */
[----:B------:R-:W-:Y:S01]  /*6c10*/  LOP3.LUT P0, RZ, R97, 0x1b0, RZ, 0xc0, !PT ;  /* 0x000001b061ff7812 */ /* 0x000fe2000780c0ff */
[----:B------:R-:W-:Y:S01]  /*6c20*/  USHF.L.U32 UR42, UR42, 0x7, URZ ;  /* 0x000000072a2a7899 */ /* 0x000fe200080006ff */
[----:B------:R-:W-:Y:S01]  /*6c30*/  @!P1 SEL R3, R45, R0, !P2 ;  /* 0x000000002d039207 */ /* 0x000fe20005000000 */
[----:B------:R-:W-:Y:S01]  /*6c40*/  UIMAD UR41, UR41, 0x60, URZ ;  /* 0x00000060292978a4 */ /* 0x000fe2000f8e02ff */
[----:B------:R-:W-:Y:S03]  /*6c50*/  @P4 SHF.R.U32.HI R98, RZ, 0x10, R17 ;  /* 0x00000010ff624819 */ /* 0x000fe60000011611 */
[----:B------:R-:W-:Y:S02]  /*6c60*/  @!P1 IMAD.IADD R0, R2, 0x1, -R3 ;  /* 0x0000000102009824 */ /* 0x000fe400078e0a03 */
[----:B------:R-:W-:Y:S02]  /*6c70*/  @!P1 IMAD.IADD R2, R3, 0x1, -R2 ;  /* 0x0000000103029824 */ /* 0x000fe400078e0a02 */
[----:B------:R-:W-:Y:S02]  /*6c80*/  @!P1 IMAD R45, R0, R7, R45 ;  /* 0x00000007002d9224 */ /* 0x000fe400078e022d */
[----:B------:R-:W-:Y:S01]  /*6c90*/  @!P1 IMAD R44, R2, R8, R44 ;  /* 0x00000008022c9224 */ /* 0x000fe200078e022c */
[----:B------:R-:W-:Y:S06]  /*6ca0*/  @!P0 BRA `(.L_x_135) ;  /* 0x00000000007c8947 */ /* 0x000fec0003800000 */
[----:B------:R-:W1:Y:S01]  /*6cb0*/  LDCU.64 UR8, c[0x4][0x80] ;  /* 0x01001000ff0877ac */ /* 0x000e620008000a00 */
[----:B------:R-:W-:Y:S01]  /*6cc0*/  MOV R2, 0x0 ;  /* 0x0000000000027802 */ /* 0x000fe20000000f00 */
[----:B------:R-:W-:Y:S02]  /*6cd0*/  HFMA2 R12, -RZ, RZ, 0, 5.9604644775390625e-08 ;  /* 0x00000001ff0c7431 */ /* 0x000fe400000001ff */
[----:B------:R-:W-:Y:S01]  /*6ce0*/  IMAD.MOV.U32 R8, RZ, RZ, 0x70 ;  /* 0x00000070ff087424 */ /* 0x000fe200078e00ff */
[----:B------:R2:W3:Y:S01]  /*6cf0*/  LDC.64 R14, c[0x4][R2] ;  /* 0x01000000020e7b82 */ /* 0x0004e20000000a00 */
[----:B------:R-:W4:Y:S01]  /*6d00*/  LDCU.64 UR6, c[0x4][0x88] ;  /* 0x01001100ff0677ac */ /* 0x000f220008000a00 */
[----:B------:R-:W-:Y:S01]  /*6d10*/  IMAD.MOV.U32 R13, RZ, RZ, RZ ;  /* 0x000000ffff0d7224 */ /* 0x000fe200078e00ff */
[----:B------:R-:W2:Y:S01]  /*6d20*/  LDCU.64 UR4, c[0x4][0x8] ;  /* 0x01000100ff0477ac */ /* 0x000ea20008000a00 */
[----:B-1----:R-:W-:Y:S01]  /*6d30*/  MOV R5, UR9 ;  /* 0x0000000900057c02 */ /* 0x002fe20008000f00 */
[----:B------:R-:W-:Y:S01]  /*6d40*/  IMAD.U32 R4, RZ, RZ, UR8 ;  /* 0x00000008ff047e24 */ /* 0x000fe2000f8e00ff */
[----:B----4-:R-:W-:Y:S01]  /*6d50*/  MOV R7, UR7 ;  /* 0x0000000700077c02 */ /* 0x010fe20008000f00 */
[----:B------:R-:W-:Y:S01]  /*6d60*/  IMAD.U32 R6, RZ, RZ, UR6 ;  /* 0x00000006ff067e24 */ /* 0x000fe2000f8e00ff */
[----:B--2---:R-:W-:Y:S01]  /*6d70*/  MOV R11, UR5 ;  /* 0x00000005000b7c02 */ /* 0x004fe20008000f00 */
[----:B------:R-:W-:Y:S02]  /*6d80*/  IMAD.U32 R10, RZ, RZ, UR4 ;  /* 0x00000004ff0a7e24 */ /* 0x000fe4000f8e00ff */
[----:B------:R-:W-:Y:S07]  /*6d90*/  LEPC R20, `(.L_x_136) ;  /* 0x000000001014794e */ /* 0x000fee0000000000 */
[----:B---3-5:R-:W-:Y:S05]  /*6da0*/  CALL.ABS.NOINC R14 ;  /* 0x000000000e007343 */ /* 0x028fea0003c00000 */
.L_x_136:
[----:B------:R-:W1:Y:S01]  /*6db0*/  LDCU.64 UR8, c[0x4][0x80] ;  /* 0x01001000ff0877ac */ /* 0x000e620008000a00 */
[----:B------:R-:W2:Y:S01]  /*6dc0*/  LDC.64 R2, c[0x4][R2] ;  /* 0x0100000002027b82 */ /* 0x000ea20000000a00 */
[----:B------:R-:W-:Y:S02]  /*6dd0*/  HFMA2 R12, -RZ, RZ, 0, 5.9604644775390625e-08 ;  /* 0x00000001ff0c7431 */ /* 0x000fe400000001ff */
[----:B------:R-:W-:Y:S02]  /*6de0*/  IMAD.MOV.U32 R8, RZ, RZ, 0x70 ;  /* 0x00000070ff087424 */ /* 0x000fe400078e00ff */
[----:B------:R-:W-:Y:S01]  /*6df0*/  IMAD.MOV.U32 R13, RZ, RZ, RZ ;  /* 0x000000ffff0d7224 */ /* 0x000fe200078e00ff */
[----:B------:R-:W3:Y:S01]  /*6e00*/  LDCU.64 UR6, c[0x4][0x88] ;  /* 0x01001100ff0677ac */ /* 0x000ee20008000a00 */
[----:B------:R-:W4:Y:S01]  /*6e10*/  LDCU.64 UR4, c[0x4][0x8] ;  /* 0x01000100ff0477ac */ /* 0x000f220008000a00 */
[----:B-1----:R-:W-:Y:S02]  /*6e20*/  MOV R4, UR8 ;  /* 0x0000000800047c02 */ /* 0x002fe40008000f00 */
[----:B------:R-:W-:Y:S02]  /*6e30*/  MOV R5, UR9 ;  /* 0x0000000900057c02 */ /* 0x000fe40008000f00 */
[----:B---3--:R-:W-:Y:S01]  /*6e40*/  MOV R7, UR7 ;  /* 0x0000000700077c02 */ /* 0x008fe20008000f00 */
[----:B------:R-:W-:Y:S01]  /*6e50*/  IMAD.U32 R6, RZ, RZ, UR6 ;  /* 0x00000006ff067e24 */ /* 0x000fe2000f8e00ff */
[----:B----4-:R-:W-:Y:S01]  /*6e60*/  MOV R11, UR5 ;  /* 0x00000005000b7c02 */ /* 0x010fe20008000f00 */
[----:B------:R-:W-:Y:S02]  /*6e70*/  IMAD.U32 R10, RZ, RZ, UR4 ;  /* 0x00000004ff0a7e24 */ /* 0x000fe4000f8e00ff */
[----:B------:R-:W-:Y:S07]  /*6e80*/  LEPC R20, `(.L_x_135) ;  /* 0x000000001014794e */ /* 0x000fee0000000000 */
[----:B--2---:R-:W-:Y:S05]  /*6e90*/  CALL.ABS.NOINC R2 ;  /* 0x0000000002007343 */ /* 0x004fea0003c00000 */
.L_x_135:
[----:B------:R-:W-:Y:S05]  /*6ea0*/  BSYNC.RECONVERGENT B6 ;  /* 0x0000000000067941 */ /* 0x000fea0003800200 */
.L_x_134:
[----:B------:R-:W-:Y:S01]  /*6eb0*/  ISETP.NE.U32.AND P4, PT, R86, RZ, PT ;  /* 0x000000ff5600720c */ /* 0x000fe20003f85070 */
[----:B------:R-:W-:Y:S01]  /*6ec0*/  UISETP.NE.AND UP2, UPT, UR51, URZ, UPT ;  /* 0x000000ff3300728c */ /* 0x000fe2000bf45270 */
[----:B------:R-:W-:Y:S01]  /*6ed0*/  ISETP.NE.U32.AND P2, PT, RZ, UR38, PT ;  /* 0x00000026ff007c0c */ /* 0x000fe2000bf45070 */
[----:B------:R-:W-:Y:S01]  /*6ee0*/  UISETP.NE.U32.AND UP1, UPT, UR44, URZ, UPT ;  /* 0x000000ff2c00728c */ /* 0x000fe2000bf25070 */
[----:B------:R-:W-:Y:S01]  /*6ef0*/  ISETP.NE.AND.EX P4, PT, R87, RZ, PT, P4 ;  /* 0x000000ff5700720c */ /* 0x000fe20003f85340 */
[----:B------:R-:W-:Y:S01]  /*6f00*/  UPLOP3.LUT UP0, UPT, UPT, UPT, UPT, 0x40, 0x4 ;  /* 0x000000000004789c */ /* 0x000fe20003f0e870 */
[----:B------:R-:W-:Y:S01]  /*6f10*/  ISETP.NE.AND.EX P2, PT, RZ, UR39, PT, P2 ;  /* 0x00000027ff007c0c */ /* 0x000fe2000bf45320 */
[----:B------:R-:W-:Y:S01]  /*6f20*/  UISETP.NE.AND.EX UP1, UPT, UR45, URZ, UPT, UP1 ;  /* 0x000000ff2d00728c */ /* 0x000fe2000bf25310 */
[----:B------:R-:W-:Y:S04]  /*6f30*/  PLOP3.LUT P1, PT, PT, PT, UP2, 0x80, 0x8 ;  /* 0x000000000008781c */ /* 0x000fe80003f2f028 */
[----:B------:R-:W-:Y:S06]  /*6f40*/  @UP2 UPLOP3.LUT UP0, UPT, UPT, UPT, UP1, 0x80, 0x8 ;  /* 0x000000000008289c */ /* 0x000fec0003f0f010 */
[----:B------:R-:W-:Y:S01]  /*6f50*/  PLOP3.LUT P0, PT, PT, PT, UP0, 0x80, 0x8 ;  /* 0x000000000008781c */ /* 0x000fe20003f0f008 */
[----:B------:R-:W-:Y:S01]  /*6f60*/  @!UPT UIADD3 URZ, UPT, UPT, URZ, URZ, URZ ;  /* 0x000000fffffff290 */ /* 0x000fe2000fffe0ff */
[----:B------:R-:W-:Y:S11]  /*6f70*/  BRA.U !UP1, `(.L_x_137) ;  /* 0x0000000109387547 */ /* 0x000ff6000b800000 */
[----:B------:R-:W-:Y:S01]  /*6f80*/  UISETP.NE.U32.AND UP0, UPT, UR38, URZ, UPT ;  /* 0x000000ff2600728c */ /* 0x000fe2000bf05070 */
[----:B------:R-:W-:Y:S02]  /*6f90*/  HFMA2 R0, -RZ, RZ, 0, 5.9604644775390625e-08 ;  /* 0x00000001ff007431 */ /* 0x000fe400000001ff */
[----:B------:R-:W-:Y:S01]  /*6fa0*/  IMAD.MOV.U32 R92, RZ, RZ, 0x1 ;  /* 0x00000001ff5c7424 */ /* 0x000fe200078e00ff */
[----:B------:R-:W-:Y:S06]  /*6fb0*/  UISETP.NE.AND.EX UP0, UPT, UR39, URZ, UPT, UP0 ;  /* 0x000000ff2700728c */ /* 0x000fec000bf05300 */
        /* <DEDUP_REMOVED lines=9> */
[----:B-12---:R-:W-:Y:S02]  /*7050*/  @!P3 IMAD.U32 R49, RZ, RZ, UR4 ;  /* 0x00000004ff31be24 */ /* 0x006fe4000f8e00ff */
.L_x_137:
[----:B------:R-:W-:Y:S05]  /*7060*/  @!P4 BRA `(.L_x_138) ;  /* 0x000000000020c947 */ /* 0x000fea0003800000 */
[----:B------:R-:W-:Y:S04]  /*7070*/  ISETP.NE.U32.AND P3, PT, R84, RZ, PT ;  /* 0x000000ff5400720c */ /* 0x000fe80003f65070 */
[----:B------:R-:W-:Y:S11]  /*7080*/  ISETP.NE.AND.EX P3, PT, R85, RZ, PT, P3 ;  /* 0x000000ff5500720c */ /* 0x000ff60003f65330 */
[----:B------:R-:W-:Y:S02]  /*7090*/  @!UPT UIADD3 URZ, UPT, UPT, URZ, URZ, URZ ;  /* 0x000000fffffff290 */ /* 0x000fe4000fffe0ff */
[----:B------:R-:W1:Y:S01]  /*70a0*/  @P3 LDC.64 R2, c[0x0][0x8a8] ;  /* 0x00022a00ff023b82 */ /* 0x000e620000000a00 */
[----:B------:R-:W-:Y:S04]  /*70b0*/  @P3 IMAD R0, R86, UR36, RZ ;  /* 0x0000002456003c24 */ /* 0x000fe8000f8e02ff */
[----:B-1----:R-:W-:Y:S05]  /*70c0*/  @P3 IMAD.WIDE R2, R0, 0x4, R2 ;  /* 0x0000000400023825 */ /* 0x002fea00078e0202 */
[----:B-----5:R1:W5:Y:S02]  /*70d0*/  @P3 LDG.E R46, desc[UR46][R2.64] ;  /* 0x0000002e022e3981 */ /* 0x020364000c1e1900 */
[----:B-1----:R-:W2:Y:S02]  /*70e0*/  @!P3 LDC R46, c[0x0][0x8a0] ;  /* 0x00022800ff2ebb82 */ /* 0x002ea40000000800 */
.L_x_138:
[----:B-----5:R-:W-:Y:S01]  /*70f0*/  FSETP.NEU.AND P3, PT, R49, RZ, PT ;  /* 0x000000ff3100720b */ /* 0x020fe20003f6d000 */
[----:B------:R-:W-:Y:S01]  /*7100*/  BSSY B1, `(.L_x_139) ;  /* 0x0000039000017945 */ /* 0x000fe20003800000 */
[----:B------:R-:W-:Y:S01]  /*7110*/  SEL R3, RZ, 0xffffffff, P2 ;  /* 0xffffffffff037807 */ /* 0x000fe20001000000 */
[----:B------:R-:W-:Y:S01]  /*7120*/  IMAD.MOV.U32 R61, RZ, RZ, 0x1 ;  /* 0x00000001ff3d7424 */ /* 0x000fe200078e00ff */
[----:B------:R-:W-:Y:S01]  /*7130*/  @P1 LOP3.LUT P2, RZ, R92, 0xff, RZ, 0xc0, !PT ;  /* 0x000000ff5cff1812 */ /* 0x000fe2000784c0ff */
[C---:B------:R-:W-:Y:S01]  /*7140*/  IMAD R47, R48.reuse, 0x60, R36 ;  /* 0x00000060302f7824 */ /* 0x040fe200078e0224 */
[----:B------:R-:W-:Y:S01]  /*7150*/  @P1 SEL R0, RZ, 0xffffffff, P3 ;  /* 0xffffffffff001807 */ /* 0x000fe20001800000 */
[----:B------:R-:W-:Y:S01]  /*7160*/  IMAD R110, R105, -0x10, R103 ;  /* 0xfffffff0696e7824 */ /* 0x000fe200078e0267 */
[----:B------:R-:W-:Y:S01]  /*7170*/  LOP3.LUT R101, R101, 0x1, RZ, 0x3c, !PT ;  /* 0x0000000165657812 */ /* 0x000fe200078e3cff */
[----:B------:R-:W-:Y:S01]  /*7180*/  IMAD.MOV.U32 R60, RZ, RZ, RZ ;  /* 0x000000ffff3c7224 */ /* 0x000fe200078e00ff */
[C---:B------:R-:W-:Y:S02]  /*7190*/  @P0 SEL R0, R3.reuse, R0, !P2 ;  /* 0x0000000003000207 */ /* 0x040fe40005000000 */
[----:B------:R-:W-:Y:S02]  /*71a0*/  CS2R R82, SRZ ;  /* 0x0000000000527805 */ /* 0x000fe4000001ff00 */
[----:B------:R-:W-:Y:S02]  /*71b0*/  LEA R112, R48, UR48, 0x3 ;  /* 0x0000003030707c11 */ /* 0x000fe4000f8e18ff */
[----:B------:R-:W-:Y:S02]  /*71c0*/  CS2R R80, SRZ ;  /* 0x0000000000507805 */ /* 0x000fe4000001ff00 */
[----:B------:R-:W-:Y:S02]  /*71d0*/  @P1 LOP3.LUT R0, R0, 0x1, RZ, 0xc0, !PT ;  /* 0x0000000100001812 */ /* 0x000fe400078ec0ff */
[----:B------:R-:W-:Y:S02]  /*71e0*/  CS2R R74, SRZ ;  /* 0x00000000004a7805 */ /* 0x000fe4000001ff00 */
[----:B------:R-:W-:Y:S02]  /*71f0*/  PLOP3.LUT P2, PT, PT, PT, UP1, 0x80, 0x8 ;  /* 0x000000000008781c */ /* 0x000fe40003f4f018 */
[----:B------:R-:W-:Y:S02]  /*7200*/  CS2R R72, SRZ ;  /* 0x0000000000487805 */ /* 0x000fe4000001ff00 */
[----:B------:R-:W-:Y:S02]  /*7210*/  ISETP.NE.U32.OR P5, PT, R0, 0x1, !P1 ;  /* 0x000000010000780c */ /* 0x000fe40004fa5470 */
[----:B------:R-:W-:Y:S02]  /*7220*/  CS2R R66, SRZ ;  /* 0x0000000000427805 */ /* 0x000fe4000001ff00 */
[----:B------:R-:W-:Y:S02]  /*7230*/  LOP3.LUT P4, R108, R92, 0xff, RZ, 0xc0, !PT ;  /* 0x000000ff5c6c7812 */ /* 0x000fe4000788c0ff */
[----:B------:R-:W-:Y:S02]  /*7240*/  CS2R R64, SRZ ;  /* 0x0000000000407805 */ /* 0x000fe4000001ff00 */
[----:B------:R-:W-:Y:S02]  /*7250*/  SEL R2, RZ, 0xffffffff, P3 ;  /* 0xffffffffff027807 */ /* 0x000fe40001800000 */
[----:B------:R-:W-:Y:S02]  /*7260*/  CS2R R58, SRZ ;  /* 0x00000000003a7805 */ /* 0x000fe4000001ff00 */
[----:B------:R-:W-:Y:S02]  /*7270*/  P2R R111, PR, RZ, 0x20 ;  /* 0x00000020ff6f7803 */ /* 0x000fe40000000000 */
[----:B------:R-:W-:Y:S02]  /*7280*/  CS2R R56, SRZ ;  /* 0x0000000000387805 */ /* 0x000fe4000001ff00 */
[----:B------:R-:W-:Y:S02]  /*7290*/  @P2 SEL R2, R3, R2, !P4 ;  /* 0x0000000203022207 */ /* 0x000fe40006000000 */
[----:B------:R-:W-:Y:S02]  /*72a0*/  @P5 SHF.L.U32 R0, R101, 0x1f, RZ ;  /* 0x0000001f65005819 */ /* 0x000fe400000006ff */
[----:B------:R-:W-:Y:S02]  /*72b0*/  LOP3.LUT R2, R2, 0x1, RZ, 0xc0, !PT ;  /* 0x0000000102027812 */ /* 0x000fe400078ec0ff */
[----:B------:R1:W3:Y:S02]  /*72c0*/  @P5 SYNCS.PHASECHK.TRANS64.TRYWAIT P1, [UR48+0x240], R0 ;  /* 0x00024000ff0055a7 */ /* 0x0002e40008021130 */
[----:B------:R-:W-:Y:S04]  /*72d0*/  ISETP.NE.U32.AND P2, PT, R2, 0x1, PT ;  /* 0x000000010200780c */ /* 0x000fe80003f45070 */
[----:B------:R-:W-:Y:S02]  /*72e0*/  P2R R62, PR, RZ, 0x4 ;  /* 0x00000004ff3e7803 */ /* 0x000fe40000000000 */
[----:B-1----:R-:W-:Y:S04]  /*72f0*/  SHF.L.U32 R0, R100, 0x1f, RZ ;  /* 0x0000001f64007819 */ /* 0x002fe800000006ff */
[----:B------:R1:W4:Y:S01]  /*7300*/  SYNCS.PHASECHK.TRANS64.TRYWAIT P0, [R112+URZ+0x2a0], R0 ;  /* 0x0002a000700075a7 */ /* 0x00032200080011ff */
[----:B---3--:R-:W-:Y:S01]  /*7310*/  @P5 SEL R61, RZ, 0x1, !P1 ;  /* 0x00000001ff3d5807 */ /* 0x008fe20004800000 */
[----:B-1----:R-:W-:Y:S06]  /*7320*/  @!P5 BRA `(.L_x_140) ;  /* 0x000000000058d947 */ /* 0x002fec0003800000 */
[----:B------:R-:W-:Y:S01]  /*7330*/  IMAD.MOV.U32 R83, RZ, RZ, RZ ;  /* 0x000000ffff537224 */ /* 0x000fe200078e00ff */
[----:B------:R-:W-:Y:S01]  /*7340*/  ISETP.NE.AND P1, PT, R61, RZ, PT ;  /* 0x000000ff3d00720c */ /* 0x000fe20003f25270 */
[----:B------:R-:W-:Y:S01]  /*7350*/  BSSY B0, `(.L_x_141) ;  /* 0x000000c000007945 */ /* 0x000fe20003800000 */
[----:B------:R-:W-:Y:S02]  /*7360*/  CS2R R58, SRZ ;  /* 0x00000000003a7805 */ /* 0x000fe4000001ff00 */
[----:B------:R-:W-:Y:S02]  /*7370*/  CS2R R56, SRZ ;  /* 0x0000000000387805 */ /* 0x000fe4000001ff00 */
[----:B------:R-:W-:Y:S02]  /*7380*/  CS2R R66, SRZ ;  /* 0x0000000000427805 */ /* 0x000fe4000001ff00 */
[----:B------:R-:W-:Y:S02]  /*7390*/  CS2R R64, SRZ ;  /* 0x0000000000407805 */ /* 0x000fe4000001ff00 */
[----:B------:R-:W-:Y:S02]  /*73a0*/  CS2R R74, SRZ ;  /* 0x00000000004a7805 */ /* 0x000fe4000001ff00 */
[----:B------:R-:W-:Y:S02]  /*73b0*/  CS2R R72, SRZ ;  /* 0x0000000000487805 */ /* 0x000fe4000001ff00 */
[----:B------:R-:W-:Y:S01]  /*73c0*/  CS2R R80, SRZ ;  /* 0x0000000000507805 */ /* 0x000fe2000001ff00 */
[----:B------:R-:W-:Y:S06]  /*73d0*/  @P1 BRA `(.L_x_142) ;  /* 0x00000000000c1947 */ /* 0x000fec0003800000 */
[----:B------:R-:W-:Y:S04]  /*73e0*/  SHF.L.U32 R3, R101, 0x1f, RZ ;  /* 0x0000001f65037819 */ /* 0x000fe800000006ff */
[----:B------:R-:W1:Y:S02]  /*73f0*/  SYNCS.PHASECHK.TRANS64.TRYWAIT P1, [UR48+0x240], R3 ;  /* 0x00024003ff0075a7 */ /* 0x000e640008021130 */
[----:B-1----:R-:W-:Y:S05]  /*7400*/  @!P1 BRA `(.L_x_143) ;  /* 0x0000003c007c9947 */ /* 0x002fea0003800000 */
.L_x_142:
[----:B------:R-:W-:Y:S05]  /*7410*/  BSYNC B0 ;  /* 0x0000000000007941 */ /* 0x000fea0003800000 */
.L_x_141:
[----:B------:R-:W-:Y:S01]  /*7420*/  ISETP.NE.AND P1, PT, R62, RZ, PT ;  /* 0x000000ff3e00720c */ /* 0x000fe20003f25270 */
[----:B------:R-:W-:Y:S11]  /*7430*/  HFMA2 R60, -RZ, RZ, 0, 5.9604644775390625e-08 ;  /* 0x00000001ff3c7431 */ /* 0x000ff600000001ff */
[----:B------:R-:W-:Y:S01]  /*7440*/  @!UPT UIADD3 URZ, UPT, UPT, URZ, URZ, URZ ;  /* 0x000000fffffff290 */ /* 0x000fe2000fffe0ff */
[----:B------:R3:W1:Y:S04]  /*7450*/  @P1 LDS.128 R56, [R104] ;  /* 0x0000000068381984 */ /* 0x0006680000000c00 */
[----:B------:R3:W1:Y:S04]  /*7460*/  @P1 LDS.128 R64, [R103+0x10] ;  /* 0x0000100067401984 */ /* 0x0006680000000c00 */
[----:B------:R3:W1:Y:S04]  /*7470*/  @P1 LDS.128 R72, [R102+0x20] ;  /* 0x0000200066481984 */ /* 0x0006680000000c00 */
[----:B------:R3:W1:Y:S02]  /*7480*/  @P1 LDS.128 R80, [R110+0x30] ;  /* 0x000030006e501984 */ /* 0x0006640000000c00 */
.L_x_140:
[----:B------:R-:W-:Y:S05]  /*7490*/  BSYNC B1 ;  /* 0x0000000000017941 */ /* 0x000fea0003800000 */
.L_x_139:
[----:B-1----:R-:W-:Y:S04]  /*74a0*/  SHF.R.U32.HI R2, RZ, 0x15, R47 ;  /* 0x00000015ff027819 */ /* 0x002fe8000001162f */
[----:B------:R-:W-:Y:S01]  /*74b0*/  LOP3.LUT P1, RZ, R2, 0x3, R96, 0x48, !PT ;  /* 0x0000000302ff7812 */ /* 0x000fe20007824860 */
[----:B------:R-:W-:Y:S01]  /*74c0*/  @!UPT UIADD3 URZ, UPT, UPT, URZ, URZ, URZ ;  /* 0x000000fffffff290 */ /* 0x000fe2000fffe0ff */
[----:B----4-:R-:W-:Y:S11]  /*74d0*/  @P0 BRA `(.L_x_144) ;  /* 0x0000000000080947 */ /* 0x010ff60003800000 */
[----:B------:R-:W1:Y:S02]  /*74e0*/  SYNCS.PHASECHK.TRANS64.TRYWAIT P0, [R112+URZ+0x2a0], R0 ;  /* 0x0002a000700075a7 */ /* 0x000e6400080011ff */
[----:B-1----:R-:W-:Y:S05]  /*74f0*/  @!P0 BRA `(.L_x_145) ;  /* 0x0000003c00588947 */ /* 0x002fea0003800000 */
.L_x_144:
[----:B------:R-:W-:Y:S05]  /*7500*/  @!P1 BRA `(.L_x_146) ;  /* 0x0000000000409947 */ /* 0x000fea0003800000 */
[----:B------:R-:W4:Y:S01]  /*7510*/  LDCU.64 UR8, c[0x4][0x70] ;  /* 0x01000e00ff0877ac */ /* 0x000f220008000a00 */
[----:B------:R-:W-:Y:S01]  /*7520*/  MOV R3, 0x0 ;  /* 0x0000000000037802 */ /* 0x000fe20000000f00 */
[----:B------:R-:W-:Y:S02]  /*7530*/  HFMA2 R12, -RZ, RZ, 0, 5.9604644775390625e-08 ;  /* 0x00000001ff0c7431 */ /* 0x000fe400000001ff */
[----:B------:R-:W-:Y:S02]  /*7540*/  IMAD.MOV.U32 R8, RZ, RZ, 0x192 ;  /* 0x00000192ff087424 */ /* 0x000fe400078e00ff */
[----:B------:R-:W-:Y:S01]  /*7550*/  IMAD.MOV.U32 R13, RZ, RZ, RZ ;  /* 0x000000ffff0d7224 */ /* 0x000fe200078e00ff */
[----:B------:R-:W5:Y:S01]  /*7560*/  LDCU.64 UR6, c[0x4][0x78] ;  /* 0x01000f00ff0677ac */ /* 0x000f620008000a00 */
[----:B------:R-:W1:Y:S01]  /*7570*/  LDC.64 R2, c[0x4][R3] ;  /* 0x0100000003027b82 */ /* 0x000e620000000a00 */
[----:B------:R-:W2:Y:S01]  /*7580*/  LDCU.64 UR4, c[0x4][0x10] ;  /* 0x01000200ff0477ac */ /* 0x000ea20008000a00 */
[----:B----4-:R-:W-:Y:S01]  /*7590*/  MOV R5, UR9 ;  /* 0x0000000900057c02 */ /* 0x010fe20008000f00 */
[----:B------:R-:W-:Y:S01]  /*75a0*/  IMAD.U32 R4, RZ, RZ, UR8 ;  /* 0x00000008ff047e24 */ /* 0x000fe2000f8e00ff */
[----:B-----5:R-:W-:Y:S01]  /*75b0*/  MOV R7, UR7 ;  /* 0x0000000700077c02 */ /* 0x020fe20008000f00 */
[----:B------:R-:W-:Y:S01]  /*75c0*/  IMAD.U32 R6, RZ, RZ, UR6 ;  /* 0x00000006ff067e24 */ /* 0x000fe2000f8e00ff */
[----:B--2---:R-:W-:Y:S01]  /*75d0*/  MOV R11, UR5 ;  /* 0x00000005000b7c02 */ /* 0x004fe20008000f00 */
[----:B------:R-:W-:Y:S02]  /*75e0*/  IMAD.U32 R10, RZ, RZ, UR4 ;  /* 0x00000004ff0a7e24 */ /* 0x000fe4000f8e00ff */
[----:B------:R-:W-:Y:S07]  /*75f0*/  LEPC R20, `(.L_x_146) ;  /* 0x000000001014794e */ /* 0x000fee0000000000 */
[----:B-1-3--:R-:W-:Y:S05]  /*7600*/  CALL.ABS.NOINC R2 ;  /* 0x0000000002007343 */ /* 0x00afea0003c00000 */
.L_x_146:
[C---:B------:R-:W-:Y:S01]  /*7610*/  SHF.L.U32 R50, R56.reuse, 0x10, RZ ;  /* 0x0000001038327819 */ /* 0x040fe200000006ff */
[----:B------:R-:W-:Y:S05]  /*7620*/  WARPSYNC.ALL ;  /* 0x0000000000007948 */ /* 0x000fea0003800000 */
[----:B------:R-:W-:Y:S01]  /*7630*/  R2UR UR4, R47 ;  /* 0x000000002f0472ca */ /* 0x000fe200000e0000 */
[----:B------:R-:W-:Y:S01]  /*7640*/  BSSY.RECONVERGENT B0, `(.L_x_147) ;  /* 0x0000088000007945 */ /* 0x000fe20003800200 */
[----:B------:R-:W-:Y:S02]  /*7650*/  LOP3.LUT R51, R56, 0xffff0000, RZ, 0xc0, !PT ;  /* 0xffff000038337812 */ /* 0x000fe400078ec0ff */
[----:B------:R-:W-:Y:S02]  /*7660*/  SHF.L.U32 R52, R57, 0x10, RZ ;  /* 0x0000001039347819 */ /* 0x000fe400000006ff */
[----:B------:R-:W-:Y:S07]  /*7670*/  ISETP.NE.AND P0, PT, R106, RZ, PT ;  /* 0x000000ff6a00720c */ /* 0x000fee0003f05270 */
[----:B------:R-:W1:Y:S02]  /*7680*/  LDTM.x32 R4, tmem[UR4] ;  /* 0x00000004000479ee */ /* 0x000e6400082c0000 */
[C---:B-12---:R-:W-:Y:S01]  /*7690*/  FMUL R0, R46.reuse, R4 ;  /* 0x000000042e007220 */ /* 0x046fe20000400000 */
[C---:B------:R-:W-:Y:S01]  /*76a0*/  FMUL R2, R46.reuse, R5 ;  /* 0x000000052e027220 */ /* 0x040fe20000400000 */
[C---:B------:R-:W-:Y:S01]  /*76b0*/  FMUL R4, R46.reuse, R8 ;  /* 0x000000082e047220 */ /* 0x040fe20000400000 */
[C---:B------:R-:W-:Y:S01]  /*76c0*/  FMUL R3, R46.reuse, R6 ;  /* 0x000000062e037220 */ /* 0x040fe20000400000 */
[C---:B------:R-:W-:Y:S01]  /*76d0*/  FMUL R5, R46.reuse, R9 ;  /* 0x000000092e057220 */ /* 0x040fe20000400000 */
[C---:B------:R-:W-:Y:S01]  /*76e0*/  FMUL R8, R46.reuse, R12 ;  /* 0x0000000c2e087220 */ /* 0x040fe20000400000 */
[C---:B------:R-:W-:Y:S01]  /*76f0*/  FMUL R6, R46.reuse, R10 ;  /* 0x0000000a2e067220 */ /* 0x040fe20000400000 */
[C---:B------:R-:W-:Y:S01]  /*7700*/  FMUL R9, R46.reuse, R13 ;  /* 0x0000000d2e097220 */ /* 0x040fe20000400000 */
[C---:B------:R-:W-:Y:S01]  /*7710*/  FMUL R12, R46.reuse, R16 ;  /* 0x000000102e0c7220 */ /* 0x040fe20000400000 */
[C---:B------:R-:W-:Y:S01]  /*7720*/  FFMA R0, R49.reuse, R50, R0 ;  /* 0x0000003231007223 */ /* 0x040fe20000000000 */
[C---:B------:R-:W-:Y:S01]  /*7730*/  FMUL R10, R46.reuse, R14 ;  /* 0x0000000e2e0a7220 */ /* 0x040fe20000400000 */
[C---:B------:R-:W-:Y:S01]  /*7740*/  FMUL R13, R46.reuse, R17 ;  /* 0x000000112e0d7220 */ /* 0x040fe20000400000 */
[C---:B------:R-:W-:Y:S01]  /*7750*/  FMUL R16, R46.reuse, R20 ;  /* 0x000000142e107220 */ /* 0x040fe20000400000 */
[----:B------:R-:W-:Y:S01]  /*7760*/  FFMA R2, R49, R51, R2 ;  /* 0x0000003331027223 */ /* 0x000fe20000000002 */
        /* <DEDUP_REMOVED lines=9> */
[----:B------:R-:W-:Y:S01]  /*7800*/  LOP3.LUT R32, R57, 0xffff0000, RZ, 0xc0, !PT ;  /* 0xffff000039207812 */ /* 0x000fe200078ec0ff */
[C---:B------:R-:W-:Y:S01]  /*7810*/  FMUL R26, R46.reuse, R30 ;  /* 0x0000001e2e1a7220 */ /* 0x040fe20000400000 */
[----:B------:R-:W-:Y:S01]  /*7820*/  FMUL R29, R46, R33 ;  /* 0x000000212e1d7220 */ /* 0x000fe20000400000 */
[----:B------:R-:W-:Y:S01]  /*7830*/  SHF.L.U32 R33, R58, 0x10, RZ ;  /* 0x000000103a217819 */ /* 0x000fe200000006ff */
[----:B------:R-:W-:Y:S01]  /*7840*/  FFMA R3, R49, R52, R3 ;  /* 0x0000003431037223 */ /* 0x000fe20000000003 */
[----:B------:R-:W-:Y:S01]  /*7850*/  F2FP.BF16.F32.PACK_AB R52, R2, R0 ;  /* 0x000000000234723e */ /* 0x000fe200000010ff */
[C---:B------:R-:W-:Y:S01]  /*7860*/  FMUL R7, R46.reuse, R7 ;  /* 0x000000072e077220 */ /* 0x040fe20000400000 */
[----:B------:R-:W-:Y:S01]  /*7870*/  SHF.L.U32 R0, R59, 0x10, RZ ;  /* 0x000000103b007819 */ /* 0x000fe200000006ff */
[----:B------:R-:W-:Y:S01]  /*7880*/  FMUL R30, R46, R34 ;  /* 0x000000222e1e7220 */ /* 0x000fe20000400000 */
[----:B------:R-:W-:Y:S01]  /*7890*/  LOP3.LUT R34, R58, 0xffff0000, RZ, 0xc0, !PT ;  /* 0xffff00003a227812 */ /* 0x000fe200078ec0ff */
[----:B------:R-:W-:Y:S01]  /*78a0*/  FFMA R7, R49, R32, R7 ;  /* 0x0000002031077223 */ /* 0x000fe20000000007 */
[----:B------:R-:W-:Y:S01]  /*78b0*/  LOP3.LUT R2, R59, 0xffff0000, RZ, 0xc0, !PT ;  /* 0xffff00003b027812 */ /* 0x000fe200078ec0ff */
[C---:B------:R-:W-:Y:S01]  /*78c0*/  FFMA R4, R49.reuse, R33, R4 ;  /* 0x0000002131047223 */ /* 0x040fe20000000004 */
[----:B------:R-:W-:Y:S01]  /*78d0*/  FMUL R11, R46, R11 ;  /* 0x0000000b2e0b7220 */ /* 0x000fe20000400000 */
[----:B------:R-:W-:Y:S01]  /*78e0*/  FFMA R5, R49, R34, R5 ;  /* 0x0000002231057223 */ /* 0x000fe20000000005 */
[----:B------:R-:W-:Y:S01]  /*78f0*/  F2FP.BF16.F32.PACK_AB R53, R7, R3 ;  /* 0x000000030735723e */ /* 0x000fe200000010ff */
[C---:B------:R-:W-:Y:S01]  /*7900*/  FFMA R6, R49.reuse, R0, R6 ;  /* 0x0000000031067223 */ /* 0x040fe20000000006 */
[C---:B------:R-:W-:Y:S01]  /*7910*/  SHF.L.U32 R0, R64.reuse, 0x10, RZ ;  /* 0x0000001040007819 */ /* 0x040fe200000006ff */
[----:B------:R-:W-:Y:S01]  /*7920*/  FFMA R11, R49, R2, R11 ;  /* 0x00000002310b7223 */ /* 0x000fe2000000000b */
[----:B------:R-:W-:Y:S01]  /*7930*/  LOP3.LUT R2, R64, 0xffff0000, RZ, 0xc0, !PT ;  /* 0xffff000040027812 */ /* 0x000fe200078ec0ff */
[----:B------:R-:W-:Y:S01]  /*7940*/  FMUL R15, R46, R15 ;  /* 0x0000000f2e0f7220 */ /* 0x000fe20000400000 */
[----:B------:R-:W-:Y:S01]  /*7950*/  SHF.L.U32 R3, R65, 0x10, RZ ;  /* 0x0000001041037819 */ /* 0x000fe200000006ff */
[----:B------:R-:W-:Y:S01]  /*7960*/  FFMA R8, R49, R0, R8 ;  /* 0x0000000031087223 */ /* 0x000fe20000000008 */
[----:B------:R-:W-:Y:S01]  /*7970*/  LOP3.LUT R0, R65, 0xffff0000, RZ, 0xc0, !PT ;  /* 0xffff000041007812 */ /* 0x000fe200078ec0ff */
[C---:B------:R-:W-:Y:S01]  /*7980*/  FFMA R9, R49.reuse, R2, R9 ;  /* 0x0000000231097223 */ /* 0x040fe20000000009 */
[C---:B------:R-:W-:Y:S01]  /*7990*/  SHF.L.U32 R2, R66.reuse, 0x10, RZ ;  /* 0x0000001042027819 */ /* 0x040fe200000006ff */
[----:B------:R-:W-:Y:S01]  /*79a0*/  FFMA R10, R49, R3, R10 ;  /* 0x00000003310a7223 */ /* 0x000fe2000000000a */
[----:B------:R-:W-:Y:S01]  /*79b0*/  SHF.L.U32 R3, R67, 0x10, RZ ;  /* 0x0000001043037819 */ /* 0x000fe200000006ff */
[C---:B------:R-:W-:Y:S01]  /*79c0*/  FFMA R15, R49.reuse, R0, R15 ;  /* 0x00000000310f7223 */ /* 0x040fe2000000000f */
[----:B------:R-:W-:Y:S01]  /*79d0*/  LOP3.LUT R0, R66, 0xffff0000, RZ, 0xc0, !PT ;  /* 0xffff000042007812 */ /* 0x000fe200078ec0ff */
[----:B------:R-:W-:Y:S01]  /*79e0*/  FFMA R12, R49, R2, R12 ;  /* 0x00000002310c7223 */ /* 0x000fe2000000000c */
[----:B------:R-:W-:Y:S01]  /*79f0*/  SHF.L.U32 R2, R72, 0x10, RZ ;  /* 0x0000001048027819 */ /* 0x000fe200000006ff */
[----:B------:R-:W-:Y:S01]  /*7a00*/  FMUL R19, R46, R19 ;  /* 0x000000132e137220 */ /* 0x000fe20000400000 */
[----:B------:R-:W-:Y:S01]  /*7a10*/  F2FP.BF16.F32.PACK_AB R54, R5, R4 ;  /* 0x000000040536723e */ /* 0x000fe200000010ff */
[----:B------:R-:W-:Y:S01]  /*7a20*/  FFMA R13, R49, R0, R13 ;  /* 0x00000000310d7223 */ /* 0x000fe2000000000d */
[----:B------:R-:W-:Y:S01]  /*7a30*/  LOP3.LUT R0, R67, 0xffff0000, RZ, 0xc0, !PT ;  /* 0xffff000043007812 */ /* 0x000fe200078ec0ff */
[----:B------:R-:W-:Y:S01]  /*7a40*/  FFMA R14, R49, R3, R14 ;  /* 0x00000003310e7223 */ /* 0x000fe2000000000e */
[----:B------:R-:W-:Y:S01]  /*7a50*/  LOP3.LUT R3, R72, 0xffff0000, RZ, 0xc0, !PT ;  /* 0xffff000048037812 */ /* 0x000fe200078ec0ff */
[----:B------:R-:W-:Y:S01]  /*7a60*/  FMUL R23, R46, R23 ;  /* 0x000000172e177220 */ /* 0x000fe20000400000 */
[----:B------:R-:W-:Y:S01]  /*7a70*/  F2FP.BF16.F32.PACK_AB R55, R11, R6 ;  /* 0x000000060b37723e */ /* 0x000fe200000010ff */
[----:B------:R-:W-:Y:S01]  /*7a80*/  FFMA R19, R49, R0, R19 ;  /* 0x0000000031137223 */ /* 0x000fe20000000013 */
[----:B------:R-:W-:Y:S01]  /*7a90*/  SHF.L.U32 R0, R73, 0x10, RZ ;  /* 0x0000001049007819 */ /* 0x000fe200000006ff */
[----:B------:R-:W-:Y:S01]  /*7aa0*/  FFMA R16, R49, R2, R16 ;  /* 0x0000000231107223 */ /* 0x000fe20000000010 */
[----:B------:R-:W-:Y:S01]  /*7ab0*/  LOP3.LUT R2, R73, 0xffff0000, RZ, 0xc0, !PT ;  /* 0xffff000049027812 */ /* 0x000fe200078ec0ff */
[----:B------:R-:W-:Y:S01]  /*7ac0*/  FFMA R17, R49, R3, R17 ;  /* 0x0000000331117223 */ /* 0x000fe20000000011 */
[----:B------:R-:W-:Y:S01]  /*7ad0*/  SHF.L.U32 R3, R75, 0x10, RZ ;  /* 0x000000104b037819 */ /* 0x000fe200000006ff */
[----:B------:R-:W-:Y:S01]  /*7ae0*/  FFMA R18, R49, R0, R18 ;  /* 0x0000000031127223 */ /* 0x000fe20000000012 */
[C---:B------:R-:W-:Y:S01]  /*7af0*/  SHF.L.U32 R0, R74.reuse, 0x10, RZ ;  /* 0x000000104a007819 */ /* 0x040fe200000006ff */
[----:B------:R1:W-:Y:S01]  /*7b00*/  STS.128 [R104], R52 ;  /* 0x0000003468007388 */ /* 0x0003e20000000c00 */
[----:B------:R-:W-:Y:S01]  /*7b10*/  F2FP.BF16.F32.PACK_AB R8, R9, R8 ;  /* 0x000000080908723e */ /* 0x000fe200000010ff */
[C---:B------:R-:W-:Y:S01]  /*7b20*/  FFMA R23, R49.reuse, R2, R23 ;  /* 0x0000000231177223 */ /* 0x040fe20000000017 */
[----:B------:R-:W-:Y:S01]  /*7b30*/  LOP3.LUT R2, R74, 0xffff0000, RZ, 0xc0, !PT ;  /* 0xffff00004a027812 */ /* 0x000fe200078ec0ff */
[----:B------:R-:W-:Y:S01]  /*7b40*/  FFMA R20, R49, R0, R20 ;  /* 0x0000000031147223 */ /* 0x000fe20000000014 */
[----:B------:R-:W-:Y:S01]  /*7b50*/  LOP3.LUT R0, R75, 0xffff0000, RZ, 0xc0, !PT ;  /* 0xffff00004b007812 */ /* 0x000fe200078ec0ff */
[----:B------:R-:W-:Y:S01]  /*7b60*/  FMUL R27, R46, R27 ;  /* 0x0000001b2e1b7220 */ /* 0x000fe20000400000 */
[----:B------:R-:W-:Y:S01]  /*7b70*/  F2FP.BF16.F32.PACK_AB R9, R15, R10 ;  /* 0x0000000a0f09723e */ /* 0x000fe200000010ff */
[C---:B------:R-:W-:Y:S01]  /*7b80*/  FFMA R21, R49.reuse, R2, R21 ;  /* 0x0000000231157223 */ /* 0x040fe20000000015 */
[C---:B------:R-:W-:Y:S01]  /*7b90*/  FFMA R22, R49.reuse, R3, R22 ;  /* 0x0000000331167223 */ /* 0x040fe20000000016 */
[----:B------:R-:W-:Y:S01]  /*7ba0*/  FFMA R27, R49, R0, R27 ;  /* 0x00000000311b7223 */ /* 0x000fe2000000001b */
[----:B------:R-:W-:Y:S01]  /*7bb0*/  SHF.L.U32 R2, R80, 0x10, RZ ;  /* 0x0000001050027819 */ /* 0x000fe200000006ff */
[----:B------:R-:W-:Y:S01]  /*7bc0*/  FMUL R31, R46, R31 ;  /* 0x0000001f2e1f7220 */ /* 0x000fe20000400000 */
[----:B------:R-:W-:Y:S01]  /*7bd0*/  LOP3.LUT R0, R80, 0xffff0000, RZ, 0xc0, !PT ;  /* 0xffff000050007812 */ /* 0x000fe200078ec0ff */
[----:B------:R-:W-:Y:S01]  /*7be0*/  FMUL R35, R46, R35 ;  /* 0x000000232e237220 */ /* 0x000fe20000400000 */
[----:B------:R-:W-:Y:S01]  /*7bf0*/  SHF.L.U32 R3, R81, 0x10, RZ ;  /* 0x0000001051037819 */ /* 0x000fe200000006ff */
[----:B------:R-:W-:Y:S01]  /*7c00*/  FFMA R24, R49, R2, R24 ;  /* 0x0000000231187223 */ /* 0x000fe20000000018 */
[----:B------:R-:W-:Y:S01]  /*7c10*/  F2FP.BF16.F32.PACK_AB R10, R13, R12 ;  /* 0x0000000c0d0a723e */ /* 0x000fe200000010ff */
[----:B------:R-:W-:Y:S01]  /*7c20*/  FFMA R25, R49, R0, R25 ;  /* 0x0000000031197223 */ /* 0x000fe20000000019 */
[----:B------:R-:W-:Y:S01]  /*7c30*/  F2FP.BF16.F32.PACK_AB R11, R19, R14 ;  /* 0x0000000e130b723e */ /* 0x000fe200000010ff */
[----:B------:R-:W-:Y:S01]  /*7c40*/  FFMA R26, R49, R3, R26 ;  /* 0x00000003311a7223 */ /* 0x000fe2000000001a */
[----:B------:R-:W-:Y:S02]  /*7c50*/  LOP3.LUT R0, R81, 0xffff0000, RZ, 0xc0, !PT ;  /* 0xffff000051007812 */ /* 0x000fe400078ec0ff */
[C---:B------:R-:W-:Y:S01]  /*7c60*/  SHF.L.U32 R2, R82.reuse, 0x10, RZ ;  /* 0x0000001052027819 */ /* 0x040fe200000006ff */
[----:B------:R1:W-:Y:S01]  /*7c70*/  STS.128 [R103+0x10], R8 ;  /* 0x0000100867007388 */ /* 0x0003e20000000c00 */
[----:B------:R-:W-:Y:S01]  /*7c80*/  LOP3.LUT R3, R82, 0xffff0000, RZ, 0xc0, !PT ;  /* 0xffff000052037812 */ /* 0x000fe200078ec0ff */
[----:B------:R-:W-:Y:S01]  /*7c90*/  FFMA R31, R49, R0, R31 ;  /* 0x00000000311f7223 */ /* 0x000fe2000000001f */
[----:B------:R-:W-:Y:S01]  /*7ca0*/  SHF.L.U32 R4, R83, 0x10, RZ ;  /* 0x0000001053047819 */ /* 0x000fe200000006ff */
[----:B------:R-:W-:Y:S01]  /*7cb0*/  FFMA R28, R49, R2, R28 ;  /* 0x00000002311c7223 */ /* 0x000fe2000000001c */
[----:B------:R-:W-:Y:S01]  /*7cc0*/  F2FP.BF16.F32.PACK_AB R16, R17, R16 ;  /* 0x000000101110723e */ /* 0x000fe200000010ff */
[----:B------:R-:W-:Y:S01]  /*7cd0*/  FFMA R29, R49, R3, R29 ;  /* 0x00000003311d7223 */ /* 0x000fe2000000001d */
[----:B------:R-:W-:Y:S01]  /*7ce0*/  LOP3.LUT R5, R83, 0xffff0000, RZ, 0xc0, !PT ;  /* 0xffff000053057812 */ /* 0x000fe200078ec0ff */
[----:B------:R-:W-:Y:S01]  /*7cf0*/  FFMA R30, R49, R4, R30 ;  /* 0x00000004311e7223 */ /* 0x000fe2000000001e */
[----:B------:R-:W-:Y:S02]  /*7d00*/  F2FP.BF16.F32.PACK_AB R17, R23, R18 ;  /* 0x000000121711723e */ /* 0x000fe400000010ff */
[----:B------:R-:W-:Y:S01]  /*7d10*/  F2FP.BF16.F32.PACK_AB R18, R21, R20 ;  /* 0x000000141512723e */ /* 0x000fe200000010ff */
[----:B------:R-:W-:Y:S01]  /*7d20*/  FFMA R35, R49, R5, R35 ;  /* 0x0000000531237223 */ /* 0x000fe20000000023 */
[----:B------:R-:W-:Y:S02]  /*7d30*/  F2FP.BF16.F32.PACK_AB R19, R27, R22 ;  /* 0x000000161b13723e */ /* 0x000fe400000010ff */
[----:B------:R-:W-:Y:S02]  /*7d40*/  F2FP.BF16.F32.PACK_AB R24, R25, R24 ;  /* 0x000000181918723e */ /* 0x000fe400000010ff */
[----:B------:R-:W-:Y:S01]  /*7d50*/  F2FP.BF16.F32.PACK_AB R25, R31, R26 ;  /* 0x0000001a1f19723e */ /* 0x000fe200000010ff */
[----:B------:R1:W-:Y:S01]  /*7d60*/  STS.128 [R102+0x20], R16 ;  /* 0x0000201066007388 */ /* 0x0003e20000000c00 */
[----:B------:R-:W-:Y:S02]  /*7d70*/  F2FP.BF16.F32.PACK_AB R26, R29, R28 ;  /* 0x0000001c1d1a723e */ /* 0x000fe400000010ff */
[----:B------:R-:W-:Y:S05]  /*7d80*/  F2FP.BF16.F32.PACK_AB R27, R35, R30 ;  /* 0x0000001e231b723e */ /* 0x000fea00000010ff */
[----:B------:R1:W-:Y:S01]  /*7d90*/  STS.128 [R110+0x30], R24 ;  /* 0x000030186e007388 */ /* 0x0003e20000000c00 */
[----:B------:R-:W-:Y:S01]  /*7da0*/  @!PT LDS RZ, [RZ] ;  /* 0x00000000fffff984 */ /* 0x000fe20000000800 */
[----:B------:R-:W-:Y:S01]  /*7db0*/  @!PT LDS RZ, [RZ] ;  /* 0x00000000fffff984 */ /* 0x000fe20000000800 */
[----:B------:R-:W-:Y:S01]  /*7dc0*/  @!PT LDS RZ, [RZ] ;  /* 0x00000000fffff984 */ /* 0x000fe20000000800 */
[----:B------:R-:W-:Y:S01]  /*7dd0*/  @!PT LDS RZ, [RZ] ;  /* 0x00000000fffff984 */ /* 0x000fe20000000800 */
[----:B------:R2:W-:Y:S07]  /*7de0*/  MEMBAR.ALL.CTA ;  /* 0x0000000000007992 */ /* 0x0005ee0000008000 */
[----:B--2---:R-:W2:Y:S02]  /*7df0*/  FENCE.VIEW.ASYNC.S ;  /* 0x00000000000073c6 */ /* 0x004ea40000000000 */
[----:B--2---:R-:W-:Y:S06]  /*7e00*/  BAR.SYNC.DEFER_BLOCKING 0x1, 0x80 ;  /* 0x0042000000007b1d */ /* 0x004fec0000010000 */
[----:B------:R-:W-:Y:S05]  /*7e10*/  @P0 BRA `(.L_x_148) ;  /* 0x0000000000280947 */ /* 0x000fea0003800000 */
[----:B------:R-:W-:Y:S02]  /*7e20*/  UIADD3 UR4, UPT, UPT, UR48, 0x400, URZ ;  /* 0x0000040030047890 */ /* 0x000fe4000fffe0ff */
[----:B------:R-:W-:Y:S01]  /*7e30*/  UIADD3 UR6, UP0, UPT, UR52, 0x680, URZ ;  /* 0x0000068034067890 */ /* 0x000fe2000ff1e0ff */
[----:B------:R-:W-:Y:S03]  /*7e40*/  UMOV UR43, UR36 ;  /* 0x00000024002b7c82 */ /* 0x000fe60008000000 */
[----:B------:R-:W-:Y:S01]  /*7e50*/  MOV R97, UR4 ;  /* 0x0000000400617c02 */ /* 0x000fe20008000f00 */
[----:B------:R-:W-:Y:S03]  /*7e60*/  UIADD3.X UR7, UPT, UPT, URZ, UR53, URZ, UP0, !UPT ;  /* 0x00000035ff077290 */ /* 0x000fe600087fe4ff */
[----:B------:R-:W-:Y:S11]  /*7e70*/  R2UR UR40, R97 ;  /* 0x00000000612872ca */ /* 0x000ff600000e0000 */
[----:B------:R-:W-:Y:S02]  /*7e80*/  @!UPT UIADD3 URZ, UPT, UPT, URZ, URZ, URZ ;  /* 0x000000fffffff290 */ /* 0x000fe4000fffe0ff */
[----:B------:R2:W-:Y:S01]  /*7e90*/  UTMASTG.3D [UR40], [UR6] ;  /* 0x00000028060073b5 */ /* 0x0005e20008010000 */
[----:B------:R0:W-:Y:S01]  /*7ea0*/  UTMACMDFLUSH ;  /* 0x00000000000079b7 */ /* 0x0001e20000000000 */
[----:B--2---:R-:W-:Y:S04]  /*7eb0*/  DEPBAR.LE SB0, 0x1 ;  /* 0x000080400000791a */ /* 0x004fe80000000000 */
.L_x_148:
[----:B------:R-:W-:Y:S05]  /*7ec0*/  BSYNC.RECONVERGENT B0 ;  /* 0x0000000000007941 */ /* 0x000fea0003800200 */
.L_x_147:
[----:B------:R-:W-:Y:S01]  /*7ed0*/  BAR.SYNC.DEFER_BLOCKING 0x1, 0x80 ;  /* 0x0042000000007b1d */ /* 0x000fe20000010000 */
[----:B------:R-:W-:Y:S01]  /*7ee0*/  ISETP.NE.AND P1, PT, R111, RZ, PT ;  /* 0x000000ff6f00720c */ /* 0x000fe20003f25270 */
[----:B------:R-:W-:Y:S01]  /*7ef0*/  UIADD3 UR4, UPT, UPT, UR50, -0x1, URZ ;  /* 0xffffffff32047890 */ /* 0x000fe2000fffe0ff */
[----:B------:R-:W-:Y:S03]  /*7f00*/  LEA R2, R60, UR48, 0x3 ;  /* 0x000000303c027c11 */ /* 0x000fe6000f8e18ff */
[----:B------:R-:W-:Y:S08]  /*7f10*/  UISETP.GT.U32.AND UP0, UPT, UR4, -0x3, UPT ;  /* 0xfffffffd0400788c */ /* 0x000ff0000bf04070 */
[----:B------:R-:W-:Y:S01]  /*7f20*/  @P1 SHF.L.U32 R3, R101, 0x1f, RZ ;  /* 0x0000001f65031819 */ /* 0x000fe200000006ff */
[----:B------:R-:W-:Y:S06]  /*7f30*/  BRA.U UP0, `(.L_x_149) ;  /* 0x0000000100247547 */ /* 0x000fec000b800000 */
[----:B------:R-:W-:Y:S01]  /*7f40*/  IMAD.U32 R4, RZ, RZ, UR49 ;  /* 0x00000031ff047e24 */ /* 0x000fe2000f8e00ff */
[----:B------:R-:W-:Y:S01]  /*7f50*/  MOV R0, UR37 ;  /* 0x0000002500007c02 */ /* 0x000fe20008000f00 */
[----:B------:R-:W-:Y:S03]  /*7f60*/  UIADD3 UR49, UPT, UPT, UR49, 0x1, URZ ;  /* 0x0000000131317890 */ /* 0x000fe6000fffe0ff */
[----:B------:R-:W-:Y:S01]  /*7f70*/  @P1 LEA R4, R4, UR48, 0x3 ;  /* 0x0000003004041c11 */ /* 0x000fe2000f8e18ff */
[----:B------:R-:W-:Y:S04]  /*7f80*/  UISETP.NE.AND UP0, UPT, UR49, 0x3, UPT ;  /* 0x000000033100788c */ /* 0x000fe8000bf05270 */
[----:B------:R-:W-:Y:S01]  /*7f90*/  @P1 VIADD R4, R4, 0x258 ;  /* 0x0000025804041836 */ /* 0x000fe20000000000 */
[----:B------:R-:W-:Y:S04]  /*7fa0*/  USEL UR49, UR49, URZ, UP0 ;  /* 0x000000ff31317287 */ /* 0x000fe80008000000 */
[----:B------:R-:W-:Y:S04]  /*7fb0*/  @P1 PRMT R0, R0, 0x654, R4 ;  /* 0x0000065400001816 */ /* 0x000fe80000000004 */
[----:B------:R2:W-:Y:S04]  /*7fc0*/  @P1 SYNCS.ARRIVE.TRANS64.RED.A1T0 RZ, [R0+URZ], RZ ;  /* 0x000000ff00ff19a7 */ /* 0x0005e800081004ff */
.L_x_149:
[----:B------:R-:W4:Y:S01]  /*7fd0*/  @P1 SYNCS.PHASECHK.TRANS64.TRYWAIT P0, [R2+URZ+0x240], R3 ;  /* 0x00024003020015a7 */ /* 0x000f2200080011ff */
[----:B------:R-:W-:Y:S01]  /*7fe0*/  BSSY B1, `(.L_x_150) ;  /* 0x0000016000017945 */ /* 0x000fe20003800000 */
[----:B----4-:R-:W-:Y:S03]  /*7ff0*/  @P1 SEL R61, RZ, 0x1, !P0 ;  /* 0x00000001ff3d1807 */ /* 0x010fe60004000000 */
[----:B------:R-:W-:Y:S05]  /*8000*/  @!P1 BRA `(.L_x_151) ;  /* 0x00000000004c9947 */ /* 0x000fea0003800000 */
[----:B------:R-:W-:Y:S01]  /*8010*/  ISETP.NE.AND P0, PT, R61, RZ, PT ;  /* 0x000000ff3d00720c */ /* 0x000fe20003f05270 */
[----:B------:R-:W-:Y:S01]  /*8020*/  BSSY B0, `(.L_x_152) ;  /* 0x000000b000007945 */ /* 0x000fe20003800000 */
[----:B------:R-:W-:Y:S11]  /*8030*/  ISETP.NE.AND P1, PT, R62, RZ, PT ;  /* 0x000000ff3e00720c */ /* 0x000ff60003f25270 */
[----:B------:R-:W-:Y:S02]  /*8040*/  @!UPT UIADD3 URZ, UPT, UPT, URZ, URZ, URZ ;  /* 0x000000fffffff290 */ /* 0x000fe4000fffe0ff */
[C---:B------:R-:W-:Y:S01]  /*8050*/  @P1 IMAD R6, R60.reuse, 0x2000, R104 ;  /* 0x000020003c061824 */ /* 0x040fe200078e0268 */
[C---:B------:R-:W-:Y:S01]  /*8060*/  @P1 LEA R4, R60.reuse, R102, 0xd ;  /* 0x000000663c041211 */ /* 0x040fe200078e68ff */
[C---:B------:R-:W-:Y:S02]  /*8070*/  @P1 IMAD R5, R60.reuse, 0x2000, R103 ;  /* 0x000020003c051824 */ /* 0x040fe400078e0267 */
[----:B------:R-:W-:Y:S01]  /*8080*/  @P1 IMAD R3, R60, 0x2000, R110 ;  /* 0x000020003c031824 */ /* 0x000fe200078e026e */
[----:B------:R-:W-:Y:S06]  /*8090*/  @P0 BRA `(.L_x_153) ;  /* 0x00000000000c0947 */ /* 0x000fec0003800000 */
[----:B--2---:R-:W-:Y:S04]  /*80a0*/  SHF.L.U32 R0, R101, 0x1f, RZ ;  /* 0x0000001f65007819 */ /* 0x004fe800000006ff */
[----:B------:R-:W2:Y:S02]  /*80b0*/  SYNCS.PHASECHK.TRANS64.TRYWAIT P0, [R2+URZ+0x240], R0 ;  /* 0x00024000020075a7 */ /* 0x000ea400080011ff */
[----:B--2---:R-:W-:Y:S05]  /*80c0*/  @!P0 BRA `(.L_x_154) ;  /* 0x0000003000788947 */ /* 0x004fea0003800000 */
.L_x_153:
[----:B------:R-:W-:Y:S05]  /*80d0*/  BSYNC B0 ;  /* 0x0000000000007941 */ /* 0x000fea0003800000 */
.L_x_152:
[----:B------:R-:W-:Y:S02]  /*80e0*/  ISETP.NE.AND P0, PT, R62, RZ, PT ;  /* 0x000000ff3e00720c */ /* 0x000fe40003f05270 */
[----:B------:R-:W-:Y:S11]  /*80f0*/  IADD3 R60, PT, PT, R60, 0x1, RZ ;  /* 0x000000013c3c7810 */ /* 0x000ff60007ffe0ff */
[----:B------:R4:W1:Y:S04]  /*8100*/  @P0 LDS.128 R56, [R6] ;  /* 0x0000000006380984 */ /* 0x0008680000000c00 */
[----:B------:R4:W1:Y:S04]  /*8110*/  @P0 LDS.128 R64, [R5+0x10] ;  /* 0x0000100005400984 */ /* 0x0008680000000c00 */
[----:B------:R4:W1:Y:S04]  /*8120*/  @P0 LDS.128 R72, [R4+0x20] ;  /* 0x0000200004480984 */ /* 0x0008680000000c00 */
[----:B------:R4:W1:Y:S02]  /*8130*/  @P0 LDS.128 R80, [R3+0x30] ;  /* 0x0000300003500984 */ /* 0x0008640000000c00 */
.L_x_151:
[----:B------:R-:W-:Y:S05]  /*8140*/  BSYNC B1 ;  /* 0x0000000000017941 */ /* 0x000fea0003800000 */
.L_x_150:
[----:B--2---:R-:W-:Y:S05]  /*8150*/  VIADD R0, R47, 0x20 ;  /* 0x000000202f007836 */ /* 0x004fea0000000000 */
[----:B------:R-:W-:Y:S04]  /*8160*/  SHF.R.U32.HI R0, RZ, 0x15, R0 ;  /* 0x00000015ff007819 */ /* 0x000fe80000011600 */
[----:B------:R-:W-:Y:S11]  /*8170*/  LOP3.LUT P0, RZ, R0, 0x3, R96, 0x48, !PT ;  /* 0x0000000300ff7812 */ /* 0x000ff60007804860 */
[----:B------:R-:W-:Y:S02]  /*8180*/  @!UPT UIADD3 URZ, UPT, UPT, URZ, URZ, URZ ;  /* 0x000000fffffff290 */ /* 0x000fe4000fffe0ff */
[----:B------:R-:W-:Y:S05]  /*8190*/  @!P0 BRA `(.L_x_155) ;  /* 0x0000000000408947 */ /* 0x000fea0003800000 */
[----:B------:R-:W2:Y:S01]  /*81a0*/  LDCU.64 UR8, c[0x4][0x70] ;  /* 0x01000e00ff0877ac */ /* 0x000ea20008000a00 */
[----:B----4-:R-:W-:Y:S01]  /*81b0*/  MOV R3, 0x0 ;  /* 0x0000000000037802 */ /* 0x010fe20000000f00 */
[----:B------:R-:W-:Y:S02]  /*81c0*/  HFMA2 R12, -RZ, RZ, 0, 5.9604644775390625e-08 ;  /* 0x00000001ff0c7431 */ /* 0x000fe400000001ff */
[----:B-1----:R-:W-:Y:S02]  /*81d0*/  IMAD.MOV.U32 R8, RZ, RZ, 0x192 ;  /* 0x00000192ff087424 */ /* 0x002fe400078e00ff */
[----:B------:R-:W-:Y:S01]  /*81e0*/  IMAD.MOV.U32 R13, RZ, RZ, RZ ;  /* 0x000000ffff0d7224 */ /* 0x000fe200078e00ff */
[----:B------:R-:W1:Y:S01]  /*81f0*/  LDCU.64 UR6, c[0x4][0x78] ;  /* 0x01000f00ff0677ac */ /* 0x000e620008000a00 */
[----:B------:R-:W4:Y:S01]  /*8200*/  LDC.64 R2, c[0x4][R3] ;  /* 0x0100000003027b82 */ /* 0x000f220000000a00 */
[----:B------:R-:W5:Y:S01]  /*8210*/  LDCU.64 UR4, c[0x4][0x10] ;  /* 0x01000200ff0477ac */ /* 0x000f620008000a00 */
[----:B--2---:R-:W-:Y:S01]  /*8220*/  MOV R5, UR9 ;  /* 0x0000000900057c02 */ /* 0x004fe20008000f00 */
[----:B------:R-:W-:Y:S01]  /*8230*/  IMAD.U32 R4, RZ, RZ, UR8 ;  /* 0x00000008ff047e24 */ /* 0x000fe2000f8e00ff */
[----:B-1----:R-:W-:Y:S01]  /*8240*/  MOV R7, UR7 ;  /* 0x0000000700077c02 */ /* 0x002fe20008000f00 */
[----:B------:R-:W-:Y:S01]  /*8250*/  IMAD.U32 R6, RZ, RZ, UR6 ;  /* 0x00000006ff067e24 */ /* 0x000fe2000f8e00ff */
[----:B-----5:R-:W-:Y:S01]  /*8260*/  MOV R11, UR5 ;  /* 0x00000005000b7c02 */ /* 0x020fe20008000f00 */
[----:B------:R-:W-:Y:S02]  /*8270*/  IMAD.U32 R10, RZ, RZ, UR4 ;  /* 0x00000004ff0a7e24 */ /* 0x000fe4000f8e00ff */
[----:B------:R-:W-:Y:S07]  /*8280*/  LEPC R20, `(.L_x_155) ;  /* 0x000000001014794e */ /* 0x000fee0000000000 */
[----:B---34-:R-:W-:Y:S05]  /*8290*/  CALL.ABS.NOINC R2 ;  /* 0x0000000002007343 */ /* 0x018fea0003c00000 */
.L_x_155:
[C---:B-1----:R-:W-:Y:S01]  /*82a0*/  SHF.L.U32 R50, R56.reuse, 0x10, RZ ;  /* 0x0000001038327819 */ /* 0x042fe200000006ff */
[----:B------:R-:W-:Y:S05]  /*82b0*/  WARPSYNC.ALL ;  /* 0x0000000000007948 */ /* 0x000fea0003800000 */
[----:B------:R-:W-:Y:S01]  /*82c0*/  R2UR UR4, R47 ;  /* 0x000000002f0472ca */ /* 0x000fe200000e0000 */
[----:B------:R-:W-:Y:S01]  /*82d0*/  BSSY.RECONVERGENT B0, `(.L_x_156) ;  /* 0x0000087000007945 */ /* 0x000fe20003800200 */
[----:B------:R-:W-:Y:S02]  /*82e0*/  LOP3.LUT R51, R56, 0xffff0000, RZ, 0xc0, !PT ;  /* 0xffff000038337812 */ /* 0x000fe400078ec0ff */
[----:B------:R-:W-:Y:S02]  /*82f0*/  SHF.L.U32 R52, R57, 0x10, RZ ;  /* 0x0000001039347819 */ /* 0x000fe400000006ff */
[----:B------:R-:W-:Y:S07]  /*8300*/  ISETP.NE.AND P0, PT, R106, RZ, PT ;  /* 0x000000ff6a00720c */ /* 0x000fee0003f05270 */
[----:B----4-:R-:W1:Y:S02]  /*8310*/  LDTM.x32 R4, tmem[UR4+0x20] ;  /* 0x00002004000479ee */ /* 0x010e6400082c0000 */
[C---:B-1----:R-:W-:Y:S01]  /*8320*/  FMUL R0, R46.reuse, R4 ;  /* 0x000000042e007220 */ /* 0x042fe20000400000 */
        /* <DEDUP_REMOVED lines=70> */
[----:B------:R1:W-:Y:S01]  /*8790*/  STS.128 [R104+0x2000], R52 ;  /* 0x0020003468007388 */ /* 0x0003e20000000c00 */
        /* <DEDUP_REMOVED lines=49> */
[----:B------:R-:W-:Y:S02]  /*8ab0*/  UIADD3 UR8, UP0, UPT, UR52, 0x680, URZ ;  /* 0x0000068034087890 */ /* 0x000fe4000ff1e0ff */
[----:B------:R-:W-:Y:S02]  /*8ac0*/  UIADD3 UR5, UPT, UPT, UR41, 0x20, URZ ;  /* 0x0000002029057890 */ /* 0x000fe4000fffe0ff */
[----:B------:R-:W-:Y:S02]  /*8ad0*/  UIADD3 UR4, UPT, UPT, UR48, 0x2400, URZ ;  /* 0x0000240030047890 */ /* 0x000fe4000fffe0ff */
[----:B------:R-:W-:Y:S01]  /*8ae0*/  UIADD3.X UR9, UPT, UPT, URZ, UR53, URZ, UP0, !UPT ;  /* 0x00000035ff097290 */ /* 0x000fe200087fe4ff */
[----:B------:R-:W-:Y:S01]  /*8af0*/  UMOV UR6, UR42 ;  /* 0x0000002a00067c82 */ /* 0x000fe20008000000 */
[----:B------:R-:W-:Y:S07]  /*8b00*/  UMOV UR7, UR36 ;  /* 0x0000002400077c82 */ /* 0x000fee0008000000 */
[----:B------:R2:W-:Y:S01]  /*8b10*/  UTMASTG.3D [UR4], [UR8] ;  /* 0x00000004080073b5 */ /* 0x0005e20008010000 */
[----:B------:R0:W-:Y:S01]  /*8b20*/  UTMACMDFLUSH ;  /* 0x00000000000079b7 */ /* 0x0001e20000000000 */
[----:B--2---:R-:W-:Y:S04]  /*8b30*/  DEPBAR.LE SB0, 0x1 ;  /* 0x000080400000791a */ /* 0x004fe80000000000 */
.L_x_157:
[----:B------:R-:W-:Y:S05]  /*8b40*/  BSYNC.RECONVERGENT B0 ;  /* 0x0000000000007941 */ /* 0x000fea0003800200 */
.L_x_156:
[----:B------:R-:W-:Y:S01]  /*8b50*/  BAR.SYNC.DEFER_BLOCKING 0x1, 0x80 ;  /* 0x0042000000007b1d */ /* 0x000fe20000010000 */
[----:B------:R-:W-:Y:S01]  /*8b60*/  ISETP.NE.AND P1, PT, R111, RZ, PT ;  /* 0x000000ff6f00720c */ /* 0x000fe20003f25270 */
[----:B------:R-:W-:Y:S01]  /*8b70*/  UISETP.GT.U32.AND UP0, UPT, UR50, -0x3, UPT ;  /* 0xfffffffd3200788c */ /* 0x000fe2000bf04070 */
[----:B------:R-:W-:Y:S11]  /*8b80*/  LEA R4, R60, UR48, 0x3 ;  /* 0x000000303c047c11 */ /* 0x000ff6000f8e18ff */
        /* <DEDUP_REMOVED lines=11> */
.L_x_158:
        /* <DEDUP_REMOVED lines=9> */
[C---:B--2---:R-:W-:Y:S01]  /*8cd0*/  @P1 LEA R0, R60.reuse, R102, 0xd ;  /* 0x000000663c001211 */ /* 0x044fe200078e68ff */
[C---:B------:R-:W-:Y:S02]  /*8ce0*/  @P1 IMAD R2, R60.reuse, 0x2000, R103 ;  /* 0x000020003c021824 */ /* 0x040fe400078e0267 */
[----:B------:R-:W-:Y:S01]  /*8cf0*/  @P1 IMAD R60, R60, 0x2000, R110 ;  /* 0x000020003c3c1824 */ /* 0x000fe200078e026e */
[----:B------:R-:W-:Y:S06]  /*8d00*/  @P0 BRA `(.L_x_162) ;  /* 0x00000000000c0947 */ /* 0x000fec0003800000 */
[----:B------:R-:W-:Y:S04]  /*8d10*/  SHF.L.U32 R5, R101, 0x1f, RZ ;  /* 0x0000001f65057819 */ /* 0x000fe800000006ff */
[----:B------:R-:W2:Y:S02]  /*8d20*/  SYNCS.PHASECHK.TRANS64.TRYWAIT P0, [R4+URZ+0x240], R5 ;  /* 0x00024005040075a7 */ /* 0x000ea400080011ff */
[----:B--2---:R-:W-:Y:S05]  /*8d30*/  @!P0 BRA `(.L_x_163) ;  /* 0x0000002400708947 */ /* 0x004fea0003800000 */
.L_x_162:
[----:B------:R-:W-:Y:S05]  /*8d40*/  BSYNC B0 ;  /* 0x0000000000007941 */ /* 0x000fea0003800000 */
.L_x_161:
[----:B------:R-:W-:Y:S11]  /*8d50*/  ISETP.NE.AND P0, PT, R62, RZ, PT ;  /* 0x000000ff3e00720c */ /* 0x000ff60003f05270 */
[----:B------:R-:W-:Y:S02]  /*8d60*/  @!UPT UIADD3 URZ, UPT, UPT, URZ, URZ, URZ ;  /* 0x000000fffffff290 */ /* 0x000fe4000fffe0ff */
[----:B------:R4:W1:Y:S04]  /*8d70*/  @P0 LDS.128 R56, [R3] ;  /* 0x0000000003380984 */ /* 0x0008680000000c00 */
[----:B------:R4:W1:Y:S04]  /*8d80*/  @P0 LDS.128 R64, [R2+0x10] ;  /* 0x0000100002400984 */ /* 0x0008680000000c00 */
[----:B------:R4:W1:Y:S04]  /*8d90*/  @P0 LDS.128 R72, [R0+0x20] ;  /* 0x0000200000480984 */ /* 0x0008680000000c00 */
[----:B------:R4:W1:Y:S02]  /*8da0*/  @P0 LDS.128 R80, [R60+0x30] ;  /* 0x000030003c500984 */ /* 0x0008640000000c00 */
.L_x_160:
[----:B------:R-:W-:Y:S05]  /*8db0*/  BSYNC B1 ;  /* 0x0000000000017941 */ /* 0x000fea0003800000 */
.L_x_159:
[----:B--2-4-:R-:W-:Y:S05]  /*8dc0*/  VIADD R0, R47, 0x40 ;  /* 0x000000402f007836 */ /* 0x014fea0000000000 */
[----:B------:R-:W-:Y:S04]  /*8dd0*/  SHF.R.U32.HI R0, RZ, 0x15, R0 ;  /* 0x00000015ff007819 */ /* 0x000fe80000011600 */
[----:B------:R-:W-:Y:S11]  /*8de0*/  LOP3.LUT P0, RZ, R0, 0x3, R96, 0x48, !PT ;  /* 0x0000000300ff7812 */ /* 0x000ff60007804860 */
[----:B------:R-:W-:Y:S02]  /*8df0*/  @!UPT UIADD3 URZ, UPT, UPT, URZ, URZ, URZ ;  /* 0x000000fffffff290 */ /* 0x000fe4000fffe0ff */
[----:B------:R-:W-:Y:S05]  /*8e00*/  @!P0 BRA `(.L_x_164) ;  /* 0x0000000000408947 */ /* 0x000fea0003800000 */
[----:B------:R-:W2:Y:S01]  /*8e10*/  LDCU.64 UR8, c[0x4][0x70] ;  /* 0x01000e00ff0877ac */ /* 0x000ea20008000a00 */
[----:B------:R-:W-:Y:S01]  /*8e20*/  MOV R3, 0x0 ;  /* 0x0000000000037802 */ /* 0x000fe20000000f00 */
        /* <DEDUP_REMOVED lines=14> */
.L_x_164:
[----:B------:R-:W-:Y:S01]  /*8f10*/  ISETP.NE.AND P0, PT, R106, RZ, PT ;  /* 0x000000ff6a00720c */ /* 0x000fe20003f05270 */
[----:B------:R-:W-:Y:S05]  /*8f20*/  WARPSYNC.ALL ;  /* 0x0000000000007948 */ /* 0x000fea0003800000 */
[----:B------:R-:W-:Y:S01]  /*8f30*/  R2UR UR4, R47 ;  /* 0x000000002f0472ca */ /* 0x000fe200000e0000 */
[----:B------:R-:W-:Y:S01]  /*8f40*/  BSSY.RECONVERGENT B0, `(.L_x_165) ;  /* 0x000008b000007945 */ /* 0x000fe20003800200 */
[C---:B-1----:R-:W-:Y:S02]  /*8f50*/  SHF.L.U32 R47, R56.reuse, 0x10, RZ ;  /* 0x00000010382f7819 */ /* 0x042fe400000006ff */
[----:B------:R-:W-:Y:S02]  /*8f60*/  LOP3.LUT R50, R56, 0xffff0000, RZ, 0xc0, !PT ;  /* 0xffff000038327812 */ /* 0x000fe400078ec0ff */
[C---:B------:R-:W-:Y:S02]  /*8f70*/  SHF.L.U32 R51, R57.reuse, 0x10, RZ ;  /* 0x0000001039337819 */ /* 0x040fe400000006ff */
[----:B------:R-:W-:Y:S02]  /*8f80*/  LOP3.LUT R52, R57, 0xffff0000, RZ, 0xc0, !PT ;  /* 0xffff000039347812 */ /* 0x000fe400078ec0ff */
[C---:B------:R-:W-:Y:S02]  /*8f90*/  SHF.L.U32 R53, R58.reuse, 0x10, RZ ;  /* 0x000000103a357819 */ /* 0x040fe400000006ff */
[----:B------:R-:W-:Y:S01]  /*8fa0*/  LOP3.LUT R54, R58, 0xffff0000, RZ, 0xc0, !PT ;  /* 0xffff00003a367812 */ /* 0x000fe200078ec0ff */
[----:B------:R-:W1:Y:S01]  /*8fb0*/  LDTM.x32 R4, tmem[UR4+0x40] ;  /* 0x00004004000479ee */ /* 0x000e6200082c0000 */
[C---:B------:R-:W-:Y:S01]  /*8fc0*/  SHF.L.U32 R55, R59.reuse, 0x10, RZ ;  /* 0x000000103b377819 */ /* 0x040fe200000006ff */
[----:B------:R-:W-:Y:S01]  /*8fd0*/  NOP ;  /* 0x0000000000007918 */ /* 0x000fe20000000000 */
[----:B------:R-:W-:Y:S02]  /*8fe0*/  LOP3.LUT R56, R59, 0xffff0000, RZ, 0xc0, !PT ;  /* 0xffff00003b387812 */ /* 0x000fe400078ec0ff */
[C---:B------:R-:W-:Y:S02]  /*8ff0*/  SHF.L.U32 R57, R64.reuse, 0x10, RZ ;  /* 0x0000001040397819 */ /* 0x040fe400000006ff */
[----:B------:R-:W-:Y:S02]  /*9000*/  LOP3.LUT R58, R64, 0xffff0000, RZ, 0xc0, !PT ;  /* 0xffff0000403a7812 */ /* 0x000fe400078ec0ff */
[C---:B------:R-:W-:Y:S02]  /*9010*/  SHF.L.U32 R59, R65.reuse, 0x10, RZ ;  /* 0x00000010413b7819 */ /* 0x040fe400000006ff */
[----:B------:R-:W-:Y:S02]  /*9020*/  LOP3.LUT R60, R65, 0xffff0000, RZ, 0xc0, !PT ;  /* 0xffff0000413c7812 */ /* 0x000fe400078ec0ff */
[C---:B------:R-:W-:Y:S02]  /*9030*/  SHF.L.U32 R61, R66.reuse, 0x10, RZ ;  /* 0x00000010423d7819 */ /* 0x040fe400000006ff */
[----:B------:R-:W-:Y:S02]  /*9040*/  LOP3.LUT R62, R66, 0xffff0000, RZ, 0xc0, !PT ;  /* 0xffff0000423e7812 */ /* 0x000fe400078ec0ff */
[C---:B------:R-:W-:Y:S02]  /*9050*/  SHF.L.U32 R63, R67.reuse, 0x10, RZ ;  /* 0x00000010433f7819 */ /* 0x040fe400000006ff */
[----:B------:R-:W-:Y:S02]  /*9060*/  IADD3 R112, PT, PT, R112, 0x2c0, RZ ;  /* 0x000002c070707810 */ /* 0x000fe40007ffe0ff */
[----:B------:R-:W-:Y:S02]  /*9070*/  LOP3.LUT R64, R67, 0xffff0000, RZ, 0xc0, !PT ;  /* 0xffff000043407812 */ /* 0x000fe400078ec0ff */
[----:B------:R-:W-:Y:S01]  /*9080*/  SHF.L.U32 R65, R72, 0x10, RZ ;  /* 0x0000001048417819 */ /* 0x000fe200000006ff */
[----:B-1----:R-:W-:Y:S01]  /*9090*/  FMUL R4, R46, R4 ;  /* 0x000000042e047220 */ /* 0x002fe20000400000 */
[----:B------:R-:W-:Y:S01]  /*90a0*/  LOP3.LUT R66, R72, 0xffff0000, RZ, 0xc0, !PT ;  /* 0xffff000048427812 */ /* 0x000fe200078ec0ff */
[----:B------:R-:W-:Y:S01]  /*90b0*/  FMUL R5, R46, R5 ;  /* 0x000000052e057220 */ /* 0x000fe20000400000 */
[----:B------:R-:W-:Y:S01]  /*90c0*/  LOP3.LUT R112, R112, 0xfefffff8, RZ, 0xc0, !PT ;  /* 0xfefffff870707812 */ /* 0x000fe200078ec0ff */
[C---:B------:R-:W-:Y:S01]  /*90d0*/  FFMA R4, R49.reuse, R47, R4 ;  /* 0x0000002f31047223 */ /* 0x040fe20000000004 */
[C---:B------:R-:W-:Y:S01]  /*90e0*/  FMUL R6, R46.reuse, R6 ;  /* 0x000000062e067220 */ /* 0x040fe20000400000 */
[----:B------:R-:W-:Y:S01]  /*90f0*/  FFMA R5, R49, R50, R5 ;  /* 0x0000003231057223 */ /* 0x000fe20000000005 */
[----:B------:R-:W-:Y:S01]  /*9100*/  SHF.L.U32 R67, R73, 0x10, RZ ;  /* 0x0000001049437819 */ /* 0x000fe200000006ff */
[----:B------:R1:W-:Y:S01]  /*9110*/  SYNCS.ARRIVE.TRANS64.RED.A1T0 RZ, [R112+URZ], RZ ;  /* 0x000000ff70ff79a7 */ /* 0x0003e200081004ff */
[----:B------:R-:W-:Y:S01]  /*9120*/  FFMA R6, R49, R51, R6 ;  /* 0x0000003331067223 */ /* 0x000fe20000000006 */
[C---:B------:R-:W-:Y:S01]  /*9130*/  FMUL R7, R46.reuse, R7 ;  /* 0x000000072e077220 */ /* 0x040fe20000400000 */
[----:B------:R-:W-:Y:S01]  /*9140*/  F2FP.BF16.F32.PACK_AB R4, R5, R4 ;  /* 0x000000040504723e */ /* 0x000fe200000010ff */
[C---:B------:R-:W-:Y:S01]  /*9150*/  FMUL R8, R46.reuse, R8 ;  /* 0x000000082e087220 */ /* 0x040fe20000400000 */
[----:B------:R-:W-:Y:S01]  /*9160*/  FMUL R9, R46, R9 ;  /* 0x000000092e097220 */ /* 0x000fe20000400000 */
[----:B------:R-:W-:Y:S01]  /*9170*/  LOP3.LUT R68, R73, 0xffff0000, RZ, 0xc0, !PT ;  /* 0xffff000049447812 */ /* 0x000fe200078ec0ff */
[C---:B------:R-:W-:Y:S01]  /*9180*/  FFMA R7, R49.reuse, R52, R7 ;  /* 0x0000003431077223 */ /* 0x040fe20000000007 */
[C---:B------:R-:W-:Y:S01]  /*9190*/  FFMA R8, R49.reuse, R53, R8 ;  /* 0x0000003531087223 */ /* 0x040fe20000000008 */
[----:B------:R-:W-:Y:S01]  /*91a0*/  SHF.L.U32 R69, R74, 0x10, RZ ;  /* 0x000000104a457819 */ /* 0x000fe200000006ff */
[----:B------:R-:W-:Y:S01]  /*91b0*/  FFMA R9, R49, R54, R9 ;  /* 0x0000003631097223 */ /* 0x000fe20000000009 */
[C---:B------:R-:W-:Y:S01]  /*91c0*/  FMUL R10, R46.reuse, R10 ;  /* 0x0000000a2e0a7220 */ /* 0x040fe20000400000 */
[----:B------:R-:W-:Y:S01]  /*91d0*/  F2FP.BF16.F32.PACK_AB R5, R7, R6 ;  /* 0x000000060705723e */ /* 0x000fe200000010ff */
[C---:B------:R-:W-:Y:S01]  /*91e0*/  FMUL R11, R46.reuse, R11 ;  /* 0x0000000b2e0b7220 */ /* 0x040fe20000400000 */
[----:B------:R-:W-:Y:S01]  /*91f0*/  FMUL R0, R46, R12 ;  /* 0x0000000c2e007220 */ /* 0x000fe20000400000 */
[----:B------:R-:W-:Y:S01]  /*9200*/  F2FP.BF16.F32.PACK_AB R6, R9, R8 ;  /* 0x000000080906723e */ /* 0x000fe200000010ff */
[C---:B------:R-:W-:Y:S01]  /*9210*/  FFMA R10, R49.reuse, R55, R10 ;  /* 0x00000037310a7223 */ /* 0x040fe2000000000a */
[C---:B------:R-:W-:Y:S01]  /*9220*/  FFMA R11, R49.reuse, R56, R11 ;  /* 0x00000038310b7223 */ /* 0x040fe2000000000b */
[----:B------:R-:W-:Y:S01]  /*9230*/  LOP3.LUT R70, R74, 0xffff0000, RZ, 0xc0, !PT ;  /* 0xffff00004a467812 */ /* 0x000fe200078ec0ff */
[----:B------:R-:W-:Y:S01]  /*9240*/  FFMA R0, R49, R57, R0 ;  /* 0x0000003931007223 */ /* 0x000fe20000000000 */
[C---:B------:R-:W-:Y:S01]  /*9250*/  FMUL R2, R46.reuse, R13 ;  /* 0x0000000d2e027220 */ /* 0x040fe20000400000 */
[----:B------:R-:W-:Y:S01]  /*9260*/  SHF.L.U32 R71, R75, 0x10, RZ ;  /* 0x000000104b477819 */ /* 0x000fe200000006ff */
[C---:B------:R-:W-:Y:S01]  /*9270*/  FMUL R3, R46.reuse, R14 ;  /* 0x0000000e2e037220 */ /* 0x040fe20000400000 */
[----:B------:R-:W-:Y:S01]  /*9280*/  F2FP.BF16.F32.PACK_AB R7, R11, R10 ;  /* 0x0000000a0b07723e */ /* 0x000fe200000010ff */
[----:B------:R-:W-:Y:S01]  /*9290*/  FFMA R2, R49, R58, R2 ;  /* 0x0000003a31027223 */ /* 0x000fe20000000002 */
[C---:B------:R-:W-:Y:S01]  /*92a0*/  FMUL R15, R46.reuse, R15 ;  /* 0x0000000f2e0f7220 */ /* 0x040fe20000400000 */
[C---:B------:R-:W-:Y:S01]  /*92b0*/  FMUL R12, R46.reuse, R16 ;  /* 0x000000102e0c7220 */ /* 0x040fe20000400000 */
[----:B------:R-:W-:Y:S01]  /*92c0*/  FMUL R13, R46, R17 ;  /* 0x000000112e0d7220 */ /* 0x000fe20000400000 */
[----:B------:R1:W-:Y:S01]  /*92d0*/  STS.128 [R104+0x4000], R4 ;  /* 0x0040000468007388 */ /* 0x0003e20000000c00 */
[----:B------:R-:W-:Y:S01]  /*92e0*/  LOP3.LUT R72, R75, 0xffff0000, RZ, 0xc0, !PT ;  /* 0xffff00004b487812 */ /* 0x000fe200078ec0ff */
[C---:B------:R-:W-:Y:S01]  /*92f0*/  FFMA R3, R49.reuse, R59, R3 ;  /* 0x0000003b31037223 */ /* 0x040fe20000000003 */
[----:B------:R-:W-:Y:S01]  /*9300*/  SHF.L.U32 R73, R80, 0x10, RZ ;  /* 0x0000001050497819 */ /* 0x000fe200000006ff */
[C---:B------:R-:W-:Y:S01]  /*9310*/  FFMA R15, R49.reuse, R60, R15 ;  /* 0x0000003c310f7223 */ /* 0x040fe2000000000f */
[----:B------:R-:W-:Y:S01]  /*9320*/  F2FP.BF16.F32.PACK_AB R8, R2, R0 ;  /* 0x000000000208723e */ /* 0x000fe200000010ff */
[C---:B------:R-:W-:Y:S01]  /*9330*/  FFMA R12, R49.reuse, R61, R12 ;  /* 0x0000003d310c7223 */ /* 0x040fe2000000000c */
[C---:B------:R-:W-:Y:S01]  /*9340*/  FFMA R13, R49.reuse, R62, R13 ;  /* 0x0000003e310d7223 */ /* 0x040fe2000000000d */
[C---:B------:R-:W-:Y:S01]  /*9350*/  FMUL R14, R46.reuse, R18 ;  /* 0x000000122e0e7220 */ /* 0x040fe20000400000 */
[C---:B------:R-:W-:Y:S01]  /*9360*/  FMUL R19, R46.reuse, R19 ;  /* 0x000000132e137220 */ /* 0x040fe20000400000 */
[C---:B------:R-:W-:Y:S01]  /*9370*/  FMUL R16, R46.reuse, R20 ;  /* 0x000000142e107220 */ /* 0x040fe20000400000 */
[C---:B------:R-:W-:Y:S01]  /*9380*/  FMUL R17, R46.reuse, R21 ;  /* 0x000000152e117220 */ /* 0x040fe20000400000 */
[C---:B------:R-:W-:Y:S01]  /*9390*/  FFMA R14, R49.reuse, R63, R14 ;  /* 0x0000003f310e7223 */ /* 0x040fe2000000000e */
        /* <DEDUP_REMOVED lines=9> */
[----:B------:R-:W-:Y:S01]  /*9430*/  FFMA R23, R49, R68, R23 ;  /* 0x0000004431177223 */ /* 0x000fe20000000017 */
[C---:B------:R-:W-:Y:S01]  /*9440*/  FMUL R27, R46.reuse, R27 ;  /* 0x0000001b2e1b7220 */ /* 0x040fe20000400000 */
[----:B------:R-:W-:Y:S01]  /*9450*/  F2FP.BF16.F32.PACK_AB R9, R15, R3 ;  /* 0x000000030f09723e */ /* 0x000fe200000010ff */
[----:B------:R-:W-:Y:S01]  /*9460*/  FFMA R20, R49, R69, R20 ;  /* 0x0000004531147223 */ /* 0x000fe20000000014 */
[----:B------:R-:W-:Y:S01]  /*9470*/  F2FP.BF16.F32.PACK_AB R10, R13, R12 ;  /* 0x0000000c0d0a723e */ /* 0x000fe200000010ff */
[----:B------:R-:W-:Y:S01]  /*9480*/  FMUL R24, R46, R28 ;  /* 0x0000001c2e187220 */ /* 0x000fe20000400000 */
[----:B------:R-:W-:Y:S01]  /*9490*/  F2FP.BF16.F32.PACK_AB R11, R19, R14 ;  /* 0x0000000e130b723e */ /* 0x000fe200000010ff */
[----:B------:R-:W-:Y:S01]  /*94a0*/  FFMA R21, R49, R70, R21 ;  /* 0x0000004631157223 */ /* 0x000fe20000000015 */
[----:B------:R-:W-:Y:S01]  /*94b0*/  LOP3.LUT R74, R80, 0xffff0000, RZ, 0xc0, !PT ;  /* 0xffff0000504a7812 */ /* 0x000fe200078ec0ff */
[C---:B------:R-:W-:Y:S01]  /*94c0*/  FMUL R25, R46.reuse, R29 ;  /* 0x0000001d2e197220 */ /* 0x040fe20000400000 */
[----:B------:R-:W-:Y:S01]  /*94d0*/  SHF.L.U32 R75, R81, 0x10, RZ ;  /* 0x00000010514b7819 */ /* 0x000fe200000006ff */
[----:B------:R1:W-:Y:S01]  /*94e0*/  STS.128 [R103+0x4010], R8 ;  /* 0x0040100867007388 */ /* 0x0003e20000000c00 */
[----:B------:R-:W-:Y:S01]  /*94f0*/  FFMA R22, R49, R71, R22 ;  /* 0x0000004731167223 */ /* 0x000fe20000000016 */
[----:B------:R-:W-:Y:S01]  /*9500*/  LOP3.LUT R76, R81, 0xffff0000, RZ, 0xc0, !PT ;  /* 0xffff0000514c7812 */ /* 0x000fe200078ec0ff */
[----:B------:R-:W-:Y:S01]  /*9510*/  FMUL R26, R46, R30 ;  /* 0x0000001e2e1a7220 */ /* 0x000fe20000400000 */
[C---:B------:R-:W-:Y:S01]  /*9520*/  FFMA R27, R49.reuse, R72, R27 ;  /* 0x00000048311b7223 */ /* 0x040fe2000000001b */
[----:B------:R-:W-:Y:S01]  /*9530*/  SHF.L.U32 R77, R82, 0x10, RZ ;  /* 0x00000010524d7819 */ /* 0x000fe200000006ff */
[----:B------:R-:W-:Y:S01]  /*9540*/  FMUL R31, R46, R31 ;  /* 0x0000001f2e1f7220 */ /* 0x000fe20000400000 */
[C---:B------:R-:W-:Y:S01]  /*9550*/  FFMA R24, R49.reuse, R73, R24 ;  /* 0x0000004931187223 */ /* 0x040fe20000000018 */
[----:B------:R-:W-:Y:S01]  /*9560*/  LOP3.LUT R78, R82, 0xffff0000, RZ, 0xc0, !PT ;  /* 0xffff0000524e7812 */ /* 0x000fe200078ec0ff */
[C---:B------:R-:W-:Y:S01]  /*9570*/  FMUL R28, R46.reuse, R32 ;  /* 0x000000202e1c7220 */ /* 0x040fe20000400000 */
[----:B------:R-:W-:Y:S01]  /*9580*/  FFMA R25, R49, R74, R25 ;  /* 0x0000004a31197223 */ /* 0x000fe20000000019 */
[----:B------:R-:W-:Y:S01]  /*9590*/  SHF.L.U32 R79, R83, 0x10, RZ ;  /* 0x00000010534f7819 */ /* 0x000fe200000006ff */
[C---:B------:R-:W-:Y:S01]  /*95a0*/  FMUL R29, R46.reuse, R33 ;  /* 0x000000212e1d7220 */ /* 0x040fe20000400000 */
[----:B------:R-:W-:Y:S01]  /*95b0*/  F2FP.BF16.F32.PACK_AB R16, R17, R16 ;  /* 0x000000101110723e */ /* 0x000fe200000010ff */
[----:B------:R-:W-:Y:S01]  /*95c0*/  FFMA R26, R49, R75, R26 ;  /* 0x0000004b311a7223 */ /* 0x000fe2000000001a */
[----:B------:R-:W-:Y:S01]  /*95d0*/  LOP3.LUT R80, R83, 0xffff0000, RZ, 0xc0, !PT ;  /* 0xffff000053507812 */ /* 0x000fe200078ec0ff */
[C---:B------:R-:W-:Y:S01]  /*95e0*/  FMUL R30, R46.reuse, R34 ;  /* 0x000000222e1e7220 */ /* 0x040fe20000400000 */
[----:B------:R-:W-:Y:S01]  /*95f0*/  F2FP.BF16.F32.PACK_AB R17, R23, R18 ;  /* 0x000000121711723e */ /* 0x000fe200000010ff */
[----:B------:R-:W-:Y:S01]  /*9600*/  FFMA R31, R49, R76, R31 ;  /* 0x0000004c311f7223 */ /* 0x000fe2000000001f */
[----:B------:R-:W-:Y:S01]  /*9610*/  FMUL R35, R46, R35 ;  /* 0x000000232e237220 */ /* 0x000fe20000400000 */
[----:B------:R-:W-:Y:S01]  /*9620*/  F2FP.BF16.F32.PACK_AB R18, R21, R20 ;  /* 0x000000141512723e */ /* 0x000fe200000010ff */
[----:B------:R-:W-:Y:S01]  /*9630*/  FFMA R28, R49, R77, R28 ;  /* 0x0000004d311c7223 */ /* 0x000fe2000000001c */
[----:B------:R-:W-:Y:S01]  /*9640*/  F2FP.BF16.F32.PACK_AB R19, R27, R22 ;  /* 0x000000161b13723e */ /* 0x000fe200000010ff */
[C---:B------:R-:W-:Y:S01]  /*9650*/  FFMA R29, R49.reuse, R78, R29 ;  /* 0x0000004e311d7223 */ /* 0x040fe2000000001d */
[C---:B------:R-:W-:Y:S01]  /*9660*/  FFMA R30, R49.reuse, R79, R30 ;  /* 0x0000004f311e7223 */ /* 0x040fe2000000001e */
[----:B------:R-:W-:Y:S01]  /*9670*/  FFMA R35, R49, R80, R35 ;  /* 0x0000005031237223 */ /* 0x000fe20000000023 */
[----:B------:R-:W-:Y:S01]  /*9680*/  F2FP.BF16.F32.PACK_AB R24, R25, R24 ;  /* 0x000000181918723e */ /* 0x000fe200000010ff */
[----:B------:R1:W-:Y:S01]  /*9690*/  STS.128 [R102+0x4020], R16 ;  /* 0x0040201066007388 */ /* 0x0003e20000000c00 */
[----:B------:R-:W-:Y:S02]  /*96a0*/  F2FP.BF16.F32.PACK_AB R25, R31, R26 ;  /* 0x0000001a1f19723e */ /* 0x000fe400000010ff */
        /* <DEDUP_REMOVED lines=20> */
.L_x_166:
[----:B------:R-:W-:Y:S05]  /*97f0*/  BSYNC.RECONVERGENT B0 ;  /* 0x0000000000007941 */ /* 0x000fea0003800200 */
.L_x_165:
[----:B------:R-:W-:Y:S01]  /*9800*/  BAR.SYNC.DEFER_BLOCKING 0x1, 0x80 ;  /* 0x0042000000007b1d */ /* 0x000fe20000010000 */
[----:B------:R-:W-:Y:S01]  /*9810*/  UIADD3 UR4, UPT, UPT, UR50, 0x1, URZ ;  /* 0x0000000132047890 */ /* 0x000fe2000fffe0ff */
[----:B------:R-:W-:Y:S03]  /*9820*/  IADD3 R48, PT, PT, R48, 0x1, RZ ;  /* 0x0000000130307810 */ /* 0x000fe60007ffe0ff */
[----:B------:R-:W-:Y:S09]  /*9830*/  UISETP.GT.U32.AND UP0, UPT, UR4, -0x3, UPT ;  /* 0xfffffffd0400788c */ /* 0x000ff2000bf04070 */
[----:B------:R-:W-:Y:S05]  /*9840*/  BRA.U UP0, `(.L_x_167) ;  /* 0x0000000100287547 */ /* 0x000fea000b800000 */
[----:B------:R-:W-:Y:S01]  /*9850*/  ISETP.NE.AND P0, PT, R111, RZ, PT ;  /* 0x000000ff6f00720c */ /* 0x000fe20003f05270 */
[----:B------:R-:W-:Y:S01]  /*9860*/  IMAD.U32 R2, RZ, RZ, UR49 ;  /* 0x00000031ff027e24 */ /* 0x000fe2000f8e00ff */
[----:B------:R-:W-:Y:S01]  /*9870*/  UIADD3 UR49, UPT, UPT, UR49, 0x1, URZ ;  /* 0x0000000131317890 */ /* 0x000fe2000fffe0ff */
[----:B------:R-:W-:Y:S03]  /*9880*/  IMAD.U32 R0, RZ, RZ, UR37 ;  /* 0x00000025ff007e24 */ /* 0x000fe6000f8e00ff */
[----:B------:R-:W-:Y:S04]  /*9890*/  UISETP.NE.AND UP0, UPT, UR49, 0x3, UPT ;  /* 0x000000033100788c */ /* 0x000fe8000bf05270 */
[----:B------:R-:W-:Y:S03]  /*98a0*/  USEL UR49, UR49, URZ, UP0 ;  /* 0x000000ff31317287 */ /* 0x000fe60008000000 */
[----:B------:R-:W-:Y:S05]  /*98b0*/  @P0 LEA R2, R2, UR48, 0x3 ;  /* 0x0000003002020c11 */ /* 0x000fea000f8e18ff */
[----:B------:R-:W-:Y:S05]  /*98c0*/  @P0 VIADD R2, R2, 0x258 ;  /* 0x0000025802020836 */ /* 0x000fea0000000000 */
[----:B------:R-:W-:Y:S04]  /*98d0*/  @P0 PRMT R0, R0, 0x654, R2 ;  /* 0x0000065400000816 */ /* 0x000fe80000000002 */
[----:B------:R2:W-:Y:S03]  /*98e0*/  @P0 SYNCS.ARRIVE.TRANS64.RED.A1T0 RZ, [R0+URZ], RZ ;  /* 0x000000ff00ff09a7 */ /* 0x0005e600081004ff */
.L_x_167:
[----:B------:R-:W-:Y:S01]  /*98f0*/  ISETP.NE.AND P2, PT, R107, RZ, PT ;  /* 0x000000ff6b00720c */ /* 0x000fe20003f45270 */
[----:B------:R-:W-:Y:S01]  /*9900*/  UIADD3 UR50, UPT, UPT, UR50, 0x3, URZ ;  /* 0x0000000332327890 */ /* 0x000fe2000fffe0ff */
[----:B------:R-:W-:Y:S01]  /*9910*/  ISETP.NE.AND P0, PT, R109, 0x2, PT ;  /* 0x000000026d00780c */ /* 0x000fe20003f05270 */
[----:B------:R-:W-:Y:S01]  /*9920*/  IMAD.IADD R15, R44, 0x1, R90 ;  /* 0x000000012c0f7824 */ /* 0x000fe200078e025a */
[----:B------:R-:W-:Y:S01]  /*9930*/  ISETP.NE.AND P1, PT, R48, 0x4, PT ;  /* 0x000000043000780c */ /* 0x000fe20003f25270 */
[----:B------:R-:W-:Y:S01]  /*9940*/  IMAD.IADD R14, R45, 0x1, R91 ;  /* 0x000000012d0e7824 */ /* 0x000fe200078e025b */
[----:B------:R-:W-:Y:S02]  /*9950*/  SEL R2, RZ, 0x1, P0 ;  /* 0x00000001ff027807 */ /* 0x000fe40000000000 */
[----:B--2---:R-:W-:Y:S02]  /*9960*/  SEL R0, RZ, 0x1, P1 ;  /* 0x00000001ff007807 */ /* 0x004fe40000800000 */
[----:B------:R-:W-:Y:S02]  /*9970*/  LOP3.LUT R99, R99, R2, RZ, 0x3c, !PT ;  /* 0x0000000263637212 */ /* 0x000fe400078e3cff */
[----:B------:R-:W-:Y:S02]  /*9980*/  LOP3.LUT R100, R100, R0, RZ, 0x3c, !PT ;  /* 0x0000000064647212 */ /* 0x000fe400078e3cff */
[----:B------:R-:W-:Y:S02]  /*9990*/  @P2 R2UR UR36, R98 ;  /* 0x00000000622422ca */ /* 0x000fe400000e0000 */
[----:B------:R-:W-:Y:S02]  /*99a0*/  SEL R109, R109, RZ, P0 ;  /* 0x000000ff6d6d7207 */ /* 0x000fe40000000000 */
[----:B------:R-:W-:Y:S01]  /*99b0*/  SEL R48, R48, RZ, P1 ;  /* 0x000000ff30307207 */ /* 0x000fe20000800000 */
[----:B------:R-:W-:Y:S10]  /*99c0*/  @P2 BRA `(.L_x_168) ;  /* 0xffffffcc00582947 */ /* 0x000ff4000383ffff */
[----:B------:R-:W-:-:S09]  /*99d0*/  UISETP.NE.AND UP0, UPT, UR51, URZ, UPT ;  /* 0x000000ff3300728c */ /* 0x000fd2000bf05270 */
[----:B------:R-:W-:Y:S05]  /*99e0*/  BRA.U !UP0, `(.L_x_169) ;  /* 0x0000000108487547 */ /* 0x000fea000b800000 */
[----:B------:R-:W2:Y:S02]  /*99f0*/  LDCU.64 UR4, c[0x0][0x890] ;  /* 0x00011200ff0477ac */ /* 0x000ea40008000a00 */
[----:B--2---:R-:W-:-:S04]  /*9a00*/  UISETP.NE.U32.AND UP0, UPT, UR4, URZ, UPT ;  /* 0x000000ff0400728c */ /* 0x004fc8000bf05070 */
[----:B------:R-:W-:-:S09]  /*9a10*/  UISETP.NE.AND.EX UP0, UPT, UR5, URZ, UPT, UP0 ;  /* 0x000000ff0500728c */ /* 0x000fd2000bf05300 */
[----:B------:R-:W-:Y:S05]  /*9a20*/  BRA.U UP0, `(.L_x_170) ;  /* 0x00000001000c7547 */ /* 0x000fea000b800000 */
[----:B------:R-:W-:-:S13]  /*9a30*/  FSETP.NEU.AND P0, PT, R49, RZ, PT ;  /* 0x000000ff3100720b */ /* 0x000fda0003f0d000 */
[----:B------:R-:W-:Y:S05]  /*9a40*/  @!P0 EXIT ;  /* 0x000000000000894d */ /* 0x000fea0003800000 */
[----:B------:R-:W-:Y:S05]  /*9a50*/  BRA `(.L_x_169) ;  /* 0x00000000002c7947 */ /* 0x000fea0003800000 */
.L_x_170:
[----:B------:R-:W-:Y:S01]  /*9a60*/  ISETP.NE.AND P0, PT, R108, RZ, PT ;  /* 0x000000ff6c00720c */ /* 0x000fe20003f05270 */
[----:B------:R-:W-:-:S12]  /*9a70*/  BSSY.RECONVERGENT B0, `(.L_x_169) ;  /* 0x0000009000007945 */ /* 0x000fd80003800200 */
[----:B------:R-:W-:Y:S05]  /*9a80*/  @P0 BRA `(.L_x_171) ;  /* 0x0000000000140947 */ /* 0x000fea0003800000 */
[----:B------:R-:W2:Y:S02]  /*9a90*/  LDCU.64 UR4, c[0x0][0x888] ;  /* 0x00011100ff0477ac */ /* 0x000ea40008000a00 */
[----:B--2---:R-:W-:-:S04]  /*9aa0*/  ISETP.NE.U32.AND P0, PT, RZ, UR4, PT ;  /* 0x00000004ff007c0c */ /* 0x004fc8000bf05070 */
[----:B------:R-:W-:-:S13]  /*9ab0*/  ISETP.NE.AND.EX P0, PT, RZ, UR5, PT, P0 ;  /* 0x00000005ff007c0c */ /* 0x000fda000bf05300 */
[----:B------:R-:W-:Y:S05]  /*9ac0*/  @!P0 EXIT ;  /* 0x000000000000894d */ /* 0x000fea0003800000 */
[----:B------:R-:W-:Y:S05]  /*9ad0*/  BRA `(.L_x_172) ;  /* 0x0000000000087947 */ /* 0x000fea0003800000 */
.L_x_171:
[----:B------:R-:W-:-:S13]  /*9ae0*/  FSETP.NEU.AND P0, PT, R49, RZ, PT ;  /* 0x000000ff3100720b */ /* 0x000fda0003f0d000 */
[----:B------:R-:W-:Y:S05]  /*9af0*/  @!P0 EXIT ;  /* 0x000000000000894d */ /* 0x000fea0003800000 */
.L_x_172:
[----:B------:R-:W-:Y:S05]  /*9b00*/  BSYNC.RECONVERGENT B0 ;  /* 0x0000000000007941 */ /* 0x000fea0003800200 */
.L_x_169:
[----:B------:R-:W-:Y:S01]  /*9b10*/  ULEA UR4, UR49, UR48, 0x3 ;  /* 0x0000003031047291 */ /* 0x000fe2000f8e18ff */
[----:B------:R-:W-:-:S04]  /*9b20*/  DEPBAR.LE SB0, 0x0 ;  /* 0x000080000000791a */ /* 0x000fc80000000000 */
[----:B------:R-:W-:-:S04]  /*9b30*/  UIADD3 UR4, UPT, UPT, UR4, 0x258, URZ ;  /* 0x0000025804047890 */ /* 0x000fc8000fffe0ff */
[----:B------:R-:W-:-:S09]  /*9b40*/  UPRMT UR4, UR37, 0x654, UR4 ;  /* 0x0000065425047896 */ /* 0x000fd20008000004 */
[----:B------:R-:W-:Y:S01]  /*9b50*/  SYNCS.ARRIVE.TRANS64.RED.A1T0 RZ, [UR4], RZ ;  /* 0x000000ffffff79a7 */ /* 0x000fe20008100404 */
[----:B------:R-:W-:Y:S05]  /*9b60*/  EXIT ;  /* 0x000000000000794d */ /* 0x000fea0003800000 */
.L_x_25:
[----:B--2---:R2:W4:Y:S02]  /*9b70*/  SYNCS.PHASECHK.TRANS64.TRYWAIT P0, [R2+URZ+0x2f0], R3 ;  /* 0x0002f003020075a7 */ /* 0x00452400080011ff */
[----:B----4-:R-:W-:Y:S05]  /*9b80*/  @!P0 NANOSLEEP.SYNCS 0x989680 ;  /* 0x009896800000895d */ /* 0x010fea0003900000 */
[----:B------:R-:W4:Y:S02]  /*9b90*/  @!P0 SYNCS.PHASECHK.TRANS64 P0, [R2+URZ+0x2f0], R3 ;  /* 0x0002f003020085a7 */ /* 0x000f2400080010ff */
[----:B----4-:R-:W-:Y:S05]  /*9ba0*/  @!P0 BRA `(.L_x_25) ;  /* 0xfffffffc00f08947 */ /* 0x010fea000383ffff */
[----:B------:R-:W-:Y:S05]  /*9bb0*/  BRA `(.L_x_173) ;  /* 0xffffff8000147947 */ /* 0x000fea000383ffff */
.L_x_28:
[----:B------:R-:W-:Y:S07]  /*9bc0*/  MOV R2, UR33 ;  /* 0x0000002100027c02 */ /* 0x000fee0008000f00 */
.L_x_174:
[----:B-1----:R1:W2:Y:S02]  /*9bd0*/  SYNCS.PHASECHK.TRANS64.TRYWAIT P0, [R2+URZ+0x120], R4 ;  /* 0x00012004020075a7 */ /* 0x0022a400080011ff */
[----:B--2---:R-:W-:Y:S05]  /*9be0*/  @!P0 NANOSLEEP.SYNCS 0x989680 ;  /* 0x009896800000895d */ /* 0x004fea0003900000 */
[----:B------:R-:W2:Y:S02]  /*9bf0*/  @!P0 SYNCS.PHASECHK.TRANS64 P0, [R2+URZ+0x120], R4 ;  /* 0x00012004020085a7 */ /* 0x000ea400080010ff */
[----:B--2---:R-:W-:Y:S05]  /*9c00*/  @!P0 BRA `(.L_x_174) ;  /* 0xfffffffc00f08947 */ /* 0x004fea000383ffff */
[----:B------:R-:W-:Y:S05]  /*9c10*/  BRA `(.L_x_27) ;  /* 0xffffff80007c7947 */ /* 0x000fea000383ffff */
.L_x_35:
[----:B-1----:R-:W-:Y:S07]  /*9c20*/  MOV R2, UR17 ;  /* 0x0000001100027c02 */ /* 0x002fee0008000f00 */
.L_x_175:
[----:B-1----:R1:W2:Y:S02]  /*9c30*/  SYNCS.PHASECHK.TRANS64.TRYWAIT P0, [R2+URZ+0x120], R4 ;  /* 0x00012004020075a7 */ /* 0x0022a400080011ff */
[----:B--2---:R-:W-:Y:S05]  /*9c40*/  @!P0 NANOSLEEP.SYNCS 0x989680 ;  /* 0x009896800000895d */ /* 0x004fea0003900000 */
[----:B------:R-:W2:Y:S02]  /*9c50*/  @!P0 SYNCS.PHASECHK.TRANS64 P0, [R2+URZ+0x120], R4 ;  /* 0x00012004020085a7 */ /* 0x000ea400080010ff */
[----:B--2---:R-:W-:Y:S05]  /*9c60*/  @!P0 BRA `(.L_x_175) ;  /* 0xfffffffc00f08947 */ /* 0x004fea000383ffff */
[----:B------:R-:W-:Y:S05]  /*9c70*/  BRA `(.L_x_34) ;  /* 0xffffff8400387947 */ /* 0x000fea000383ffff */
.L_x_40:
[----:B-1----:R1:W2:Y:S02]  /*9c80*/  SYNCS.PHASECHK.TRANS64.TRYWAIT P0, [R2+URZ+0x280], R3 ;  /* 0x00028003020075a7 */ /* 0x0022a400080011ff */
[----:B--2---:R-:W-:Y:S05]  /*9c90*/  @!P0 NANOSLEEP.SYNCS 0x989680 ;  /* 0x009896800000895d */ /* 0x004fea0003900000 */
[----:B------:R-:W2:Y:S02]  /*9ca0*/  @!P0 SYNCS.PHASECHK.TRANS64 P0, [R2+URZ+0x280], R3 ;  /* 0x00028003020085a7 */ /* 0x000ea400080010ff */
[----:B--2---:R-:W-:Y:S05]  /*9cb0*/  @!P0 BRA `(.L_x_40) ;  /* 0xfffffffc00f08947 */ /* 0x004fea000383ffff */
[----:B------:R-:W-:Y:S05]  /*9cc0*/  BRA `(.L_x_176) ;  /* 0xffffff8400dc7947 */ /* 0x000fea000383ffff */
.L_x_44:
[----:B---3--:R-:W-:-:S07]  /*9cd0*/  MOV R0, UR5 ;  /* 0x0000000500007c02 */ /* 0x008fce0008000f00 */
.L_x_177:
[----:B-1----:R1:W2:Y:S02]  /*9ce0*/  SYNCS.PHASECHK.TRANS64.TRYWAIT P0, [R0+URZ], R2 ;  /* 0x00000002000075a7 */ /* 0x0022a400080011ff */
[----:B--2---:R-:W-:Y:S05]  /*9cf0*/  @!P0 NANOSLEEP.SYNCS 0x989680 ;  /* 0x009896800000895d */ /* 0x004fea0003900000 */
[----:B------:R-:W2:Y:S02]  /*9d00*/  @!P0 SYNCS.PHASECHK.TRANS64 P0, [R0+URZ], R2 ;  /* 0x00000002000085a7 */ /* 0x000ea400080010ff */
[----:B--2---:R-:W-:Y:S05]  /*9d10*/  @!P0 BRA `(.L_x_177) ;  /* 0xfffffffc00f08947 */ /* 0x004fea000383ffff */
[----:B------:R-:W-:Y:S05]  /*9d20*/  BRA `(.L_x_178) ;  /* 0xffffff8c004c7947 */ /* 0x000fea000383ffff */
.L_x_45:
[----:B---3--:R-:W-:-:S07]  /*9d30*/  MOV R0, UR5 ;  /* 0x0000000500007c02 */ /* 0x008fce0008000f00 */
.L_x_179:
[----:B-1----:R1:W2:Y:S02]  /*9d40*/  SYNCS.PHASECHK.TRANS64.TRYWAIT P0, [R0+URZ], R3 ;  /* 0x00000003000075a7 */ /* 0x0022a400080011ff */
[----:B--2---:R-:W-:Y:S05]  /*9d50*/  @!P0 NANOSLEEP.SYNCS 0x989680 ;  /* 0x009896800000895d */ /* 0x004fea0003900000 */
[----:B------:R-:W2:Y:S02]  /*9d60*/  @!P0 SYNCS.PHASECHK.TRANS64 P0, [R0+URZ], R3 ;  /* 0x00000003000085a7 */ /* 0x000ea400080010ff */
[----:B--2---:R-:W-:Y:S05]  /*9d70*/  @!P0 BRA `(.L_x_179) ;  /* 0xfffffffc00f08947 */ /* 0x004fea000383ffff */
[----:B------:R-:W-:Y:S05]  /*9d80*/  BRA `(.L_x_180) ;  /* 0xffffff8c00587947 */ /* 0x000fea000383ffff */
.L_x_46:
[----:B---3--:R-:W-:-:S07]  /*9d90*/  MOV R0, UR5 ;  /* 0x0000000500007c02 */ /* 0x008fce0008000f00 */
.L_x_181:
[----:B-1----:R1:W2:Y:S02]  /*9da0*/  SYNCS.PHASECHK.TRANS64.TRYWAIT P0, [R0+URZ], R3 ;  /* 0x00000003000075a7 */ /* 0x0022a400080011ff */
[----:B--2---:R-:W-:Y:S05]  /*9db0*/  @!P0 NANOSLEEP.SYNCS 0x989680 ;  /* 0x009896800000895d */ /* 0x004fea0003900000 */
[----:B------:R-:W2:Y:S02]  /*9dc0*/  @!P0 SYNCS.PHASECHK.TRANS64 P0, [R0+URZ], R3 ;  /* 0x00000003000085a7 */ /* 0x000ea400080010ff */
[----:B--2---:R-:W-:Y:S05]  /*9dd0*/  @!P0 BRA `(.L_x_181) ;  /* 0xfffffffc00f08947 */ /* 0x004fea000383ffff */
[----:B------:R-:W-:Y:S05]  /*9de0*/  BRA `(.L_x_182) ;  /* 0xffffff8c00647947 */ /* 0x000fea000383ffff */
.L_x_47:
[----:B---3--:R-:W-:-:S07]  /*9df0*/  MOV R0, UR5 ;  /* 0x0000000500007c02 */ /* 0x008fce0008000f00 */
.L_x_183:
[----:B-1----:R1:W2:Y:S02]  /*9e00*/  SYNCS.PHASECHK.TRANS64.TRYWAIT P0, [R0+URZ], R3 ;  /* 0x00000003000075a7 */ /* 0x0022a400080011ff */
[----:B--2---:R-:W-:Y:S05]  /*9e10*/  @!P0 NANOSLEEP.SYNCS 0x989680 ;  /* 0x009896800000895d */ /* 0x004fea0003900000 */
[----:B------:R-:W2:Y:S02]  /*9e20*/  @!P0 SYNCS.PHASECHK.TRANS64 P0, [R0+URZ], R3 ;  /* 0x00000003000085a7 */ /* 0x000ea400080010ff */
[----:B--2---:R-:W-:Y:S05]  /*9e30*/  @!P0 BRA `(.L_x_183) ;  /* 0xfffffffc00f08947 */ /* 0x004fea000383ffff */
[----:B------:R-:W-:Y:S05]  /*9e40*/  BRA `(.L_x_184) ;  /* 0xffffff8c00707947 */ /* 0x000fea000383ffff */
.L_x_48:
[----:B---3--:R-:W-:-:S07]  /*9e50*/  MOV R0, UR5 ;  /* 0x0000000500007c02 */ /* 0x008fce0008000f00 */
.L_x_185:
[----:B-1----:R1:W2:Y:S02]  /*9e60*/  SYNCS.PHASECHK.TRANS64.TRYWAIT P0, [R0+URZ], R3 ;  /* 0x00000003000075a7 */ /* 0x0022a400080011ff */
[----:B--2---:R-:W-:Y:S05]  /*9e70*/  @!P0 NANOSLEEP.SYNCS 0x989680 ;  /* 0x009896800000895d */ /* 0x004fea0003900000 */
[----:B------:R-:W2:Y:S02]  /*9e80*/  @!P0 SYNCS.PHASECHK.TRANS64 P0, [R0+URZ], R3 ;  /* 0x00000003000085a7 */ /* 0x000ea400080010ff */
[----:B--2---:R-:W-:Y:S05]  /*9e90*/  @!P0 BRA `(.L_x_185) ;  /* 0xfffffffc00f08947 */ /* 0x004fea000383ffff */
[----:B------:R-:W-:Y:S05]  /*9ea0*/  BRA `(.L_x_186) ;  /* 0xffffff8c007c7947 */ /* 0x000fea000383ffff */
.L_x_49:
[----:B---3--:R-:W-:-:S07]  /*9eb0*/  MOV R0, UR5 ;  /* 0x0000000500007c02 */ /* 0x008fce0008000f00 */
.L_x_187:
[----:B-1----:R1:W2:Y:S02]  /*9ec0*/  SYNCS.PHASECHK.TRANS64.TRYWAIT P0, [R0+URZ], R3 ;  /* 0x00000003000075a7 */ /* 0x0022a400080011ff */
[----:B--2---:R-:W-:Y:S05]  /*9ed0*/  @!P0 NANOSLEEP.SYNCS 0x989680 ;  /* 0x009896800000895d */ /* 0x004fea0003900000 */
[----:B------:R-:W2:Y:S02]  /*9ee0*/  @!P0 SYNCS.PHASECHK.TRANS64 P0, [R0+URZ], R3 ;  /* 0x00000003000085a7 */ /* 0x000ea400080010ff */
[----:B--2---:R-:W-:Y:S05]  /*9ef0*/  @!P0 BRA `(.L_x_187) ;  /* 0xfffffffc00f08947 */ /* 0x004fea000383ffff */
[----:B------:R-:W-:Y:S05]  /*9f00*/  BRA `(.L_x_188) ;  /* 0xffffff8c00887947 */ /* 0x000fea000383ffff */
.L_x_50:
[----:B---3--:R-:W-:-:S07]  /*9f10*/  MOV R0, UR5 ;  /* 0x0000000500007c02 */ /* 0x008fce0008000f00 */
.L_x_189:
[----:B-1----:R1:W2:Y:S02]  /*9f20*/  SYNCS.PHASECHK.TRANS64.TRYWAIT P0, [R0+URZ], R3 ;  /* 0x00000003000075a7 */ /* 0x0022a400080011ff */
[----:B--2---:R-:W-:Y:S05]  /*9f30*/  @!P0 NANOSLEEP.SYNCS 0x989680 ;  /* 0x009896800000895d */ /* 0x004fea0003900000 */
[----:B------:R-:W2:Y:S02]  /*9f40*/  @!P0 SYNCS.PHASECHK.TRANS64 P0, [R0+URZ], R3 ;  /* 0x00000003000085a7 */ /* 0x000ea400080010ff */
[----:B--2---:R-:W-:Y:S05]  /*9f50*/  @!P0 BRA `(.L_x_189) ;  /* 0xfffffffc00f08947 */ /* 0x004fea000383ffff */
[----:B------:R-:W-:Y:S05]  /*9f60*/  BRA `(.L_x_190) ;  /* 0xffffff8c00947947 */ /* 0x000fea000383ffff */
.L_x_51:
[----:B---3--:R-:W-:-:S07]  /*9f70*/  MOV R0, UR5 ;  /* 0x0000000500007c02 */ /* 0x008fce0008000f00 */
.L_x_191:
[----:B-1----:R1:W2:Y:S02]  /*9f80*/  SYNCS.PHASECHK.TRANS64.TRYWAIT P0, [R0+URZ], R3 ;  /* 0x00000003000075a7 */ /* 0x0022a400080011ff */
[----:B--2---:R-:W-:Y:S05]  /*9f90*/  @!P0 NANOSLEEP.SYNCS 0x989680 ;  /* 0x009896800000895d */ /* 0x004fea0003900000 */
[----:B------:R-:W2:Y:S02]  /*9fa0*/  @!P0 SYNCS.PHASECHK.TRANS64 P0, [R0+URZ], R3 ;  /* 0x00000003000085a7 */ /* 0x000ea400080010ff */
[----:B--2---:R-:W-:Y:S05]  /*9fb0*/  @!P0 BRA `(.L_x_191) ;  /* 0xfffffffc00f08947 */ /* 0x004fea000383ffff */
[----:B------:R-:W-:Y:S05]  /*9fc0*/  BRA `(.L_x_192) ;  /* 0xffffff8c00a07947 */ /* 0x000fea000383ffff */
.L_x_52:
[----:B---3--:R-:W-:-:S07]  /*9fd0*/  MOV R0, UR5 ;  /* 0x0000000500007c02 */ /* 0x008fce0008000f00 */
.L_x_193:
[----:B-1----:R1:W2:Y:S02]  /*9fe0*/  SYNCS.PHASECHK.TRANS64.TRYWAIT P0, [R0+URZ], R3 ;  /* 0x00000003000075a7 */ /* 0x0022a400080011ff */
[----:B--2---:R-:W-:Y:S05]  /*9ff0*/  @!P0 NANOSLEEP.SYNCS 0x989680 ;  /* 0x009896800000895d */ /* 0x004fea0003900000 */
[----:B------:R-:W2:Y:S02]  /*a000*/  @!P0 SYNCS.PHASECHK.TRANS64 P0, [R0+URZ], R3 ;  /* 0x00000003000085a7 */ /* 0x000ea400080010ff */
[----:B--2---:R-:W-:Y:S05]  /*a010*/  @!P0 BRA `(.L_x_193) ;  /* 0xfffffffc00f08947 */ /* 0x004fea000383ffff */
[----:B------:R-:W-:Y:S05]  /*a020*/  BRA `(.L_x_194) ;  /* 0xffffff8c00ac7947 */ /* 0x000fea000383ffff */
.L_x_53:
[----:B---3--:R-:W-:-:S07]  /*a030*/  MOV R0, UR5 ;  /* 0x0000000500007c02 */ /* 0x008fce0008000f00 */
.L_x_195:
[----:B-1----:R1:W2:Y:S02]  /*a040*/  SYNCS.PHASECHK.TRANS64.TRYWAIT P0, [R0+URZ], R3 ;  /* 0x00000003000075a7 */ /* 0x0022a400080011ff */
[----:B--2---:R-:W-:Y:S05]  /*a050*/  @!P0 NANOSLEEP.SYNCS 0x989680 ;  /* 0x009896800000895d */ /* 0x004fea0003900000 */
[----:B------:R-:W2:Y:S02]  /*a060*/  @!P0 SYNCS.PHASECHK.TRANS64 P0, [R0+URZ], R3 ;  /* 0x00000003000085a7 */ /* 0x000ea400080010ff */
[----:B--2---:R-:W-:Y:S05]  /*a070*/  @!P0 BRA `(.L_x_195) ;  /* 0xfffffffc00f08947 */ /* 0x004fea000383ffff */
[----:B------:R-:W-:Y:S05]  /*a080*/  BRA `(.L_x_196) ;  /* 0xffffff8c00b87947 */ /* 0x000fea000383ffff */
.L_x_54:
[----:B---3--:R-:W-:-:S07]  /*a090*/  MOV R0, UR5 ;  /* 0x0000000500007c02 */ /* 0x008fce0008000f00 */
.L_x_197:
[----:B-1----:R1:W2:Y:S02]  /*a0a0*/  SYNCS.PHASECHK.TRANS64.TRYWAIT P0, [R0+URZ], R3 ;  /* 0x00000003000075a7 */ /* 0x0022a400080011ff */
[----:B--2---:R-:W-:Y:S05]  /*a0b0*/  @!P0 NANOSLEEP.SYNCS 0x989680 ;  /* 0x009896800000895d */ /* 0x004fea0003900000 */
[----:B------:R-:W2:Y:S02]  /*a0c0*/  @!P0 SYNCS.PHASECHK.TRANS64 P0, [R0+URZ], R3 ;  /* 0x00000003000085a7 */ /* 0x000ea400080010ff */
[----:B--2---:R-:W-:Y:S05]  /*a0d0*/  @!P0 BRA `(.L_x_197) ;  /* 0xfffffffc00f08947 */ /* 0x004fea000383ffff */
[----:B------:R-:W-:Y:S05]  /*a0e0*/  BRA `(.L_x_198) ;  /* 0xffffff8c00c47947 */ /* 0x000fea000383ffff */
.L_x_55:
[----:B---3--:R-:W-:-:S07]  /*a0f0*/  MOV R0, UR5 ;  /* 0x0000000500007c02 */ /* 0x008fce0008000f00 */
.L_x_199:
[----:B-1----:R1:W2:Y:S02]  /*a100*/  SYNCS.PHASECHK.TRANS64.TRYWAIT P0, [R0+URZ], R3 ;  /* 0x00000003000075a7 */ /* 0x0022a400080011ff */
[----:B--2---:R-:W-:Y:S05]  /*a110*/  @!P0 NANOSLEEP.SYNCS 0x989680 ;  /* 0x009896800000895d */ /* 0x004fea0003900000 */
[----:B------:R-:W2:Y:S02]  /*a120*/  @!P0 SYNCS.PHASECHK.TRANS64 P0, [R0+URZ], R3 ;  /* 0x00000003000085a7 */ /* 0x000ea400080010ff */
[----:B--2---:R-:W-:Y:S05]  /*a130*/  @!P0 BRA `(.L_x_199) ;  /* 0xfffffffc00f08947 */ /* 0x004fea000383ffff */
[----:B------:R-:W-:Y:S05]  /*a140*/  BRA `(.L_x_200) ;  /* 0xffffff8c00d07947 */ /* 0x000fea000383ffff */
.L_x_56:
[----:B---3--:R-:W-:-:S07]  /*a150*/  MOV R0, UR5 ;  /* 0x0000000500007c02 */ /* 0x008fce0008000f00 */
.L_x_201:
[----:B-1----:R1:W2:Y:S02]  /*a160*/  SYNCS.PHASECHK.TRANS64.TRYWAIT P0, [R0+URZ], R3 ;  /* 0x00000003000075a7 */ /* 0x0022a400080011ff */
[----:B--2---:R-:W-:Y:S05]  /*a170*/  @!P0 NANOSLEEP.SYNCS 0x989680 ;  /* 0x009896800000895d */ /* 0x004fea0003900000 */
[----:B------:R-:W2:Y:S02]  /*a180*/  @!P0 SYNCS.PHASECHK.TRANS64 P0, [R0+URZ], R3 ;  /* 0x00000003000085a7 */ /* 0x000ea400080010ff */
[----:B--2---:R-:W-:Y:S05]  /*a190*/  @!P0 BRA `(.L_x_201) ;  /* 0xfffffffc00f08947 */ /* 0x004fea000383ffff */
[----:B------:R-:W-:Y:S05]  /*a1a0*/  BRA `(.L_x_202) ;  /* 0xffffff8c00dc7947 */ /* 0x000fea000383ffff */
.L_x_57:
[----:B---3--:R-:W-:-:S07]  /*a1b0*/  MOV R0, UR5 ;  /* 0x0000000500007c02 */ /* 0x008fce0008000f00 */
.L_x_203:
[----:B-1----:R1:W2:Y:S02]  /*a1c0*/  SYNCS.PHASECHK.TRANS64.TRYWAIT P0, [R0+URZ], R3 ;  /* 0x00000003000075a7 */ /* 0x0022a400080011ff */
[----:B--2---:R-:W-:Y:S05]  /*a1d0*/  @!P0 NANOSLEEP.SYNCS 0x989680 ;  /* 0x009896800000895d */ /* 0x004fea0003900000 */
[----:B------:R-:W2:Y:S02]  /*a1e0*/  @!P0 SYNCS.PHASECHK.TRANS64 P0, [R0+URZ], R3 ;  /* 0x00000003000085a7 */ /* 0x000ea400080010ff */
[----:B--2---:R-:W-:Y:S05]  /*a1f0*/  @!P0 BRA `(.L_x_203) ;  /* 0xfffffffc00f08947 */ /* 0x004fea000383ffff */
[----:B------:R-:W-:Y:S05]  /*a200*/  BRA `(.L_x_204) ;  /* 0xffffff8c00e87947 */ /* 0x000fea000383ffff */
.L_x_58:
[----:B---3--:R-:W-:-:S07]  /*a210*/  MOV R0, UR5 ;  /* 0x0000000500007c02 */ /* 0x008fce0008000f00 */
.L_x_205:
[----:B-1----:R1:W2:Y:S02]  /*a220*/  SYNCS.PHASECHK.TRANS64.TRYWAIT P0, [R0+URZ], R3 ;  /* 0x00000003000075a7 */ /* 0x0022a400080011ff */
[----:B--2---:R-:W-:Y:S05]  /*a230*/  @!P0 NANOSLEEP.SYNCS 0x989680 ;  /* 0x009896800000895d */ /* 0x004fea0003900000 */
[----:B------:R-:W2:Y:S02]  /*a240*/  @!P0 SYNCS.PHASECHK.TRANS64 P0, [R0+URZ], R3 ;  /* 0x00000003000085a7 */ /* 0x000ea400080010ff */
[----:B--2---:R-:W-:Y:S05]  /*a250*/  @!P0 BRA `(.L_x_205) ;  /* 0xfffffffc00f08947 */ /* 0x004fea000383ffff */
[----:B------:R-:W-:Y:S05]  /*a260*/  BRA `(.L_x_206) ;  /* 0xffffff8c00f47947 */ /* 0x000fea000383ffff */
.L_x_59:
[----:B---3--:R-:W-:-:S07]  /*a270*/  MOV R0, UR5 ;  /* 0x0000000500007c02 */ /* 0x008fce0008000f00 */
.L_x_207:
[----:B-1----:R1:W2:Y:S02]  /*a280*/  SYNCS.PHASECHK.TRANS64.TRYWAIT P0, [R0+URZ], R3 ;  /* 0x00000003000075a7 */ /* 0x0022a400080011ff */
[----:B--2---:R-:W-:Y:S05]  /*a290*/  @!P0 NANOSLEEP.SYNCS 0x989680 ;  /* 0x009896800000895d */ /* 0x004fea0003900000 */
[----:B------:R-:W2:Y:S02]  /*a2a0*/  @!P0 SYNCS.PHASECHK.TRANS64 P0, [R0+URZ], R3 ;  /* 0x00000003000085a7 */ /* 0x000ea400080010ff */
[----:B--2---:R-:W-:Y:S05]  /*a2b0*/  @!P0 BRA `(.L_x_207) ;  /* 0xfffffffc00f08947 */ /* 0x004fea000383ffff */
[----:B------:R-:W-:Y:S05]  /*a2c0*/  BRA `(.L_x_208) ;  /* 0xffffff9000007947 */ /* 0x000fea000383ffff */
.L_x_60:
[----:B---3--:R-:W-:-:S07]  /*a2d0*/  MOV R0, UR5 ;  /* 0x0000000500007c02 */ /* 0x008fce0008000f00 */
.L_x_209:
[----:B-1----:R1:W2:Y:S02]  /*a2e0*/  SYNCS.PHASECHK.TRANS64.TRYWAIT P0, [R0+URZ], R3 ;  /* 0x00000003000075a7 */ /* 0x0022a400080011ff */
[----:B--2---:R-:W-:Y:S05]  /*a2f0*/  @!P0 NANOSLEEP.SYNCS 0x989680 ;  /* 0x009896800000895d */ /* 0x004fea0003900000 */
[----:B------:R-:W2:Y:S02]  /*a300*/  @!P0 SYNCS.PHASECHK.TRANS64 P0, [R0+URZ], R3 ;  /* 0x00000003000085a7 */ /* 0x000ea400080010ff */
[----:B--2---:R-:W-:Y:S05]  /*a310*/  @!P0 BRA `(.L_x_209) ;  /* 0xfffffffc00f08947 */ /* 0x004fea000383ffff */
[----:B------:R-:W-:Y:S05]  /*a320*/  BRA `(.L_x_210) ;  /* 0xffffff90000c7947 */ /* 0x000fea000383ffff */
.L_x_61:
[----:B---3--:R-:W-:-:S07]  /*a330*/  MOV R0, UR5 ;  /* 0x0000000500007c02 */ /* 0x008fce0008000f00 */
.L_x_211:
[----:B-1----:R1:W2:Y:S02]  /*a340*/  SYNCS.PHASECHK.TRANS64.TRYWAIT P0, [R0+URZ], R3 ;  /* 0x00000003000075a7 */ /* 0x0022a400080011ff */
[----:B--2---:R-:W-:Y:S05]  /*a350*/  @!P0 NANOSLEEP.SYNCS 0x989680 ;  /* 0x009896800000895d */ /* 0x004fea0003900000 */
[----:B------:R-:W2:Y:S02]  /*a360*/  @!P0 SYNCS.PHASECHK.TRANS64 P0, [R0+URZ], R3 ;  /* 0x00000003000085a7 */ /* 0x000ea400080010ff */
[----:B--2---:R-:W-:Y:S05]  /*a370*/  @!P0 BRA `(.L_x_211) ;  /* 0xfffffffc00f08947 */ /* 0x004fea000383ffff */
[----:B------:R-:W-:Y:S05]  /*a380*/  BRA `(.L_x_212) ;  /* 0xffffff9000187947 */ /* 0x000fea000383ffff */
.L_x_62:
[----:B---3--:R-:W-:-:S07]  /*a390*/  MOV R0, UR5 ;  /* 0x0000000500007c02 */ /* 0x008fce0008000f00 */
.L_x_213:
[----:B-1----:R1:W2:Y:S02]  /*a3a0*/  SYNCS.PHASECHK.TRANS64.TRYWAIT P0, [R0+URZ], R3 ;  /* 0x00000003000075a7 */ /* 0x0022a400080011ff */
[----:B--2---:R-:W-:Y:S05]  /*a3b0*/  @!P0 NANOSLEEP.SYNCS 0x989680 ;  /* 0x009896800000895d */ /* 0x004fea0003900000 */
[----:B------:R-:W2:Y:S02]  /*a3c0*/  @!P0 SYNCS.PHASECHK.TRANS64 P0, [R0+URZ], R3 ;  /* 0x00000003000085a7 */ /* 0x000ea400080010ff */
[----:B--2---:R-:W-:Y:S05]  /*a3d0*/  @!P0 BRA `(.L_x_213) ;  /* 0xfffffffc00f08947 */ /* 0x004fea000383ffff */
[----:B------:R-:W-:Y:S05]  /*a3e0*/  BRA `(.L_x_214) ;  /* 0xffffff9000247947 */ /* 0x000fea000383ffff */
.L_x_63:
[----:B---3--:R-:W-:-:S07]  /*a3f0*/  MOV R0, UR5 ;  /* 0x0000000500007c02 */ /* 0x008fce0008000f00 */
.L_x_215:
[----:B-1----:R1:W2:Y:S02]  /*a400*/  SYNCS.PHASECHK.TRANS64.TRYWAIT P0, [R0+URZ], R3 ;  /* 0x00000003000075a7 */ /* 0x0022a400080011ff */
[----:B--2---:R-:W-:Y:S05]  /*a410*/  @!P0 NANOSLEEP.SYNCS 0x989680 ;  /* 0x009896800000895d */ /* 0x004fea0003900000 */
[----:B------:R-:W2:Y:S02]  /*a420*/  @!P0 SYNCS.PHASECHK.TRANS64 P0, [R0+URZ], R3 ;  /* 0x00000003000085a7 */ /* 0x000ea400080010ff */
[----:B--2---:R-:W-:Y:S05]  /*a430*/  @!P0 BRA `(.L_x_215) ;  /* 0xfffffffc00f08947 */ /* 0x004fea000383ffff */
[----:B------:R-:W-:Y:S05]  /*a440*/  BRA `(.L_x_216) ;  /* 0xffffff9000307947 */ /* 0x000fea000383ffff */
.L_x_64:
[----:B---3--:R-:W-:-:S07]  /*a450*/  MOV R0, UR5 ;  /* 0x0000000500007c02 */ /* 0x008fce0008000f00 */
.L_x_217:
[----:B-1----:R1:W2:Y:S02]  /*a460*/  SYNCS.PHASECHK.TRANS64.TRYWAIT P0, [R0+URZ], R3 ;  /* 0x00000003000075a7 */ /* 0x0022a400080011ff */
[----:B--2---:R-:W-:Y:S05]  /*a470*/  @!P0 NANOSLEEP.SYNCS 0x989680 ;  /* 0x009896800000895d */ /* 0x004fea0003900000 */
[----:B------:R-:W2:Y:S02]  /*a480*/  @!P0 SYNCS.PHASECHK.TRANS64 P0, [R0+URZ], R3 ;  /* 0x00000003000085a7 */ /* 0x000ea400080010ff */
[----:B--2---:R-:W-:Y:S05]  /*a490*/  @!P0 BRA `(.L_x_217) ;  /* 0xfffffffc00f08947 */ /* 0x004fea000383ffff */
[----:B------:R-:W-:Y:S05]  /*a4a0*/  BRA `(.L_x_218) ;  /* 0xffffff90003c7947 */ /* 0x000fea000383ffff */
.L_x_65:
[----:B---3--:R-:W-:-:S07]  /*a4b0*/  MOV R0, UR5 ;  /* 0x0000000500007c02 */ /* 0x008fce0008000f00 */
.L_x_219:
[----:B-1----:R1:W2:Y:S02]  /*a4c0*/  SYNCS.PHASECHK.TRANS64.TRYWAIT P0, [R0+URZ], R3 ;  /* 0x00000003000075a7 */ /* 0x0022a400080011ff */
[----:B--2---:R-:W-:Y:S05]  /*a4d0*/  @!P0 NANOSLEEP.SYNCS 0x989680 ;  /* 0x009896800000895d */ /* 0x004fea0003900000 */
[----:B------:R-:W2:Y:S02]  /*a4e0*/  @!P0 SYNCS.PHASECHK.TRANS64 P0, [R0+URZ], R3 ;  /* 0x00000003000085a7 */ /* 0x000ea400080010ff */
[----:B--2---:R-:W-:Y:S05]  /*a4f0*/  @!P0 BRA `(.L_x_219) ;  /* 0xfffffffc00f08947 */ /* 0x004fea000383ffff */
[----:B------:R-:W-:Y:S05]  /*a500*/  BRA `(.L_x_220) ;  /* 0xffffff9000487947 */ /* 0x000fea000383ffff */
.L_x_66:
[----:B---3--:R-:W-:-:S07]  /*a510*/  MOV R0, UR5 ;  /* 0x0000000500007c02 */ /* 0x008fce0008000f00 */
.L_x_221:
[----:B-1----:R1:W2:Y:S02]  /*a520*/  SYNCS.PHASECHK.TRANS64.TRYWAIT P0, [R0+URZ], R3 ;  /* 0x00000003000075a7 */ /* 0x0022a400080011ff */
[----:B--2---:R-:W-:Y:S05]  /*a530*/  @!P0 NANOSLEEP.SYNCS 0x989680 ;  /* 0x009896800000895d */ /* 0x004fea0003900000 */
[----:B------:R-:W2:Y:S02]  /*a540*/  @!P0 SYNCS.PHASECHK.TRANS64 P0, [R0+URZ], R3 ;  /* 0x00000003000085a7 */ /* 0x000ea400080010ff */
[----:B--2---:R-:W-:Y:S05]  /*a550*/  @!P0 BRA `(.L_x_221) ;  /* 0xfffffffc00f08947 */ /* 0x004fea000383ffff */
[----:B------:R-:W-:Y:S05]  /*a560*/  BRA `(.L_x_222) ;  /* 0xffffff9000547947 */ /* 0x000fea000383ffff */
.L_x_67:
[----:B---3--:R-:W-:-:S07]  /*a570*/  MOV R0, UR5 ;  /* 0x0000000500007c02 */ /* 0x008fce0008000f00 */
.L_x_223:
[----:B-1----:R1:W2:Y:S02]  /*a580*/  SYNCS.PHASECHK.TRANS64.TRYWAIT P0, [R0+URZ], R3 ;  /* 0x00000003000075a7 */ /* 0x0022a400080011ff */
[----:B--2---:R-:W-:Y:S05]  /*a590*/  @!P0 NANOSLEEP.SYNCS 0x989680 ;  /* 0x009896800000895d */ /* 0x004fea0003900000 */
[----:B------:R-:W2:Y:S02]  /*a5a0*/  @!P0 SYNCS.PHASECHK.TRANS64 P0, [R0+URZ], R3 ;  /* 0x00000003000085a7 */ /* 0x000ea400080010ff */
[----:B--2---:R-:W-:Y:S05]  /*a5b0*/  @!P0 BRA `(.L_x_223) ;  /* 0xfffffffc00f08947 */ /* 0x004fea000383ffff */
[----:B------:R-:W-:Y:S05]  /*a5c0*/  BRA `(.L_x_224) ;  /* 0xffffff9000607947 */ /* 0x000fea000383ffff */
.L_x_68:
[----:B---3--:R-:W-:-:S07]  /*a5d0*/  MOV R0, UR5 ;  /* 0x0000000500007c02 */ /* 0x008fce0008000f00 */
.L_x_225:
[----:B-1----:R1:W2:Y:S02]  /*a5e0*/  SYNCS.PHASECHK.TRANS64.TRYWAIT P0, [R0+URZ], R3 ;  /* 0x00000003000075a7 */ /* 0x0022a400080011ff */
[----:B--2---:R-:W-:Y:S05]  /*a5f0*/  @!P0 NANOSLEEP.SYNCS 0x989680 ;  /* 0x009896800000895d */ /* 0x004fea0003900000 */
[----:B------:R-:W2:Y:S02]  /*a600*/  @!P0 SYNCS.PHASECHK.TRANS64 P0, [R0+URZ], R3 ;  /* 0x00000003000085a7 */ /* 0x000ea400080010ff */
[----:B--2---:R-:W-:Y:S05]  /*a610*/  @!P0 BRA `(.L_x_225) ;  /* 0xfffffffc00f08947 */ /* 0x004fea000383ffff */
[----:B------:R-:W-:Y:S05]  /*a620*/  BRA `(.L_x_226) ;  /* 0xffffff90006c7947 */ /* 0x000fea000383ffff */
.L_x_69:
[----:B---3--:R-:W-:-:S07]  /*a630*/  MOV R0, UR5 ;  /* 0x0000000500007c02 */ /* 0x008fce0008000f00 */
.L_x_227:
[----:B-1----:R1:W2:Y:S02]  /*a640*/  SYNCS.PHASECHK.TRANS64.TRYWAIT P0, [R0+URZ], R3 ;  /* 0x00000003000075a7 */ /* 0x0022a400080011ff */
[----:B--2---:R-:W-:Y:S05]  /*a650*/  @!P0 NANOSLEEP.SYNCS 0x989680 ;  /* 0x009896800000895d */ /* 0x004fea0003900000 */
[----:B------:R-:W2:Y:S02]  /*a660*/  @!P0 SYNCS.PHASECHK.TRANS64 P0, [R0+URZ], R3 ;  /* 0x00000003000085a7 */ /* 0x000ea400080010ff */
[----:B--2---:R-:W-:Y:S05]  /*a670*/  @!P0 BRA `(.L_x_227) ;  /* 0xfffffffc00f08947 */ /* 0x004fea000383ffff */
[----:B------:R-:W-:Y:S05]  /*a680*/  BRA `(.L_x_228) ;  /* 0xffffff9000787947 */ /* 0x000fea000383ffff */
.L_x_70:
[----:B---3--:R-:W-:-:S07]  /*a690*/  MOV R0, UR5 ;  /* 0x0000000500007c02 */ /* 0x008fce0008000f00 */
.L_x_229:
[----:B-1----:R1:W2:Y:S02]  /*a6a0*/  SYNCS.PHASECHK.TRANS64.TRYWAIT P0, [R0+URZ], R3 ;  /* 0x00000003000075a7 */ /* 0x0022a400080011ff */
[----:B--2---:R-:W-:Y:S05]  /*a6b0*/  @!P0 NANOSLEEP.SYNCS 0x989680 ;  /* 0x009896800000895d */ /* 0x004fea0003900000 */
[----:B------:R-:W2:Y:S02]  /*a6c0*/  @!P0 SYNCS.PHASECHK.TRANS64 P0, [R0+URZ], R3 ;  /* 0x00000003000085a7 */ /* 0x000ea400080010ff */
[----:B--2---:R-:W-:Y:S05]  /*a6d0*/  @!P0 BRA `(.L_x_229) ;  /* 0xfffffffc00f08947 */ /* 0x004fea000383ffff */
[----:B------:R-:W-:Y:S05]  /*a6e0*/  BRA `(.L_x_230) ;  /* 0xffffff9000847947 */ /* 0x000fea000383ffff */
.L_x_71:
[----:B---3--:R-:W-:-:S07]  /*a6f0*/  MOV R0, UR5 ;  /* 0x0000000500007c02 */ /* 0x008fce0008000f00 */
.L_x_231:
[----:B-1----:R1:W2:Y:S02]  /*a700*/  SYNCS.PHASECHK.TRANS64.TRYWAIT P0, [R0+URZ], R3 ;  /* 0x00000003000075a7 */ /* 0x0022a400080011ff */
[----:B--2---:R-:W-:Y:S05]  /*a710*/  @!P0 NANOSLEEP.SYNCS 0x989680 ;  /* 0x009896800000895d */ /* 0x004fea0003900000 */
[----:B------:R-:W2:Y:S02]  /*a720*/  @!P0 SYNCS.PHASECHK.TRANS64 P0, [R0+URZ], R3 ;  /* 0x00000003000085a7 */ /* 0x000ea400080010ff */
[----:B--2---:R-:W-:Y:S05]  /*a730*/  @!P0 BRA `(.L_x_231) ;  /* 0xfffffffc00f08947 */ /* 0x004fea000383ffff */
[----:B------:R-:W-:Y:S05]  /*a740*/  BRA `(.L_x_232) ;  /* 0xffffff9000907947 */ /* 0x000fea000383ffff */
.L_x_72:
[----:B---3--:R-:W-:-:S07]  /*a750*/  MOV R0, UR5 ;  /* 0x0000000500007c02 */ /* 0x008fce0008000f00 */
.L_x_233:
[----:B-1----:R1:W2:Y:S02]  /*a760*/  SYNCS.PHASECHK.TRANS64.TRYWAIT P0, [R0+URZ], R3 ;  /* 0x00000003000075a7 */ /* 0x0022a400080011ff */
[----:B--2---:R-:W-:Y:S05]  /*a770*/  @!P0 NANOSLEEP.SYNCS 0x989680 ;  /* 0x009896800000895d */ /* 0x004fea0003900000 */
[----:B------:R-:W2:Y:S02]  /*a780*/  @!P0 SYNCS.PHASECHK.TRANS64 P0, [R0+URZ], R3 ;  /* 0x00000003000085a7 */ /* 0x000ea400080010ff */
[----:B--2---:R-:W-:Y:S05]  /*a790*/  @!P0 BRA `(.L_x_233) ;  /* 0xfffffffc00f08947 */ /* 0x004fea000383ffff */
[----:B------:R-:W-:Y:S05]  /*a7a0*/  BRA `(.L_x_234) ;  /* 0xffffff90009c7947 */ /* 0x000fea000383ffff */
.L_x_73:
[----:B---3--:R-:W-:-:S07]  /*a7b0*/  MOV R0, UR5 ;  /* 0x0000000500007c02 */ /* 0x008fce0008000f00 */
.L_x_235:
[----:B-1----:R1:W2:Y:S02]  /*a7c0*/  SYNCS.PHASECHK.TRANS64.TRYWAIT P0, [R0+URZ], R3 ;  /* 0x00000003000075a7 */ /* 0x0022a400080011ff */
[----:B--2---:R-:W-:Y:S05]  /*a7d0*/  @!P0 NANOSLEEP.SYNCS 0x989680 ;  /* 0x009896800000895d */ /* 0x004fea0003900000 */
[----:B------:R-:W2:Y:S02]  /*a7e0*/  @!P0 SYNCS.PHASECHK.TRANS64 P0, [R0+URZ], R3 ;  /* 0x00000003000085a7 */ /* 0x000ea400080010ff */
[----:B--2---:R-:W-:Y:S05]  /*a7f0*/  @!P0 BRA `(.L_x_235) ;  /* 0xfffffffc00f08947 */ /* 0x004fea000383ffff */
[----:B------:R-:W-:Y:S05]  /*a800*/  BRA `(.L_x_236) ;  /* 0xffffff9000a87947 */ /* 0x000fea000383ffff */
.L_x_74:
[----:B---3--:R-:W-:-:S07]  /*a810*/  MOV R0, UR5 ;  /* 0x0000000500007c02 */ /* 0x008fce0008000f00 */
.L_x_237:
[----:B-1----:R1:W2:Y:S02]  /*a820*/  SYNCS.PHASECHK.TRANS64.TRYWAIT P0, [R0+URZ], R3 ;  /* 0x00000003000075a7 */ /* 0x0022a400080011ff */
[----:B--2---:R-:W-:Y:S05]  /*a830*/  @!P0 NANOSLEEP.SYNCS 0x989680 ;  /* 0x009896800000895d */ /* 0x004fea0003900000 */
[----:B------:R-:W2:Y:S02]  /*a840*/  @!P0 SYNCS.PHASECHK.TRANS64 P0, [R0+URZ], R3 ;  /* 0x00000003000085a7 */ /* 0x000ea400080010ff */
[----:B--2---:R-:W-:Y:S05]  /*a850*/  @!P0 BRA `(.L_x_237) ;  /* 0xfffffffc00f08947 */ /* 0x004fea000383ffff */
[----:B------:R-:W-:Y:S05]  /*a860*/  BRA `(.L_x_238) ;  /* 0xffffff9000b47947 */ /* 0x000fea000383ffff */
.L_x_75:
[----:B---3--:R-:W-:-:S07]  /*a870*/  MOV R0, UR5 ;  /* 0x0000000500007c02 */ /* 0x008fce0008000f00 */
.L_x_239:
[----:B-1----:R1:W2:Y:S02]  /*a880*/  SYNCS.PHASECHK.TRANS64.TRYWAIT P0, [R0+URZ], R3 ;  /* 0x00000003000075a7 */ /* 0x0022a400080011ff */
[----:B--2---:R-:W-:Y:S05]  /*a890*/  @!P0 NANOSLEEP.SYNCS 0x989680 ;  /* 0x009896800000895d */ /* 0x004fea0003900000 */
[----:B------:R-:W2:Y:S02]  /*a8a0*/  @!P0 SYNCS.PHASECHK.TRANS64 P0, [R0+URZ], R3 ;  /* 0x00000003000085a7 */ /* 0x000ea400080010ff */
[----:B--2---:R-:W-:Y:S05]  /*a8b0*/  @!P0 BRA `(.L_x_239) ;  /* 0xfffffffc00f08947 */ /* 0x004fea000383ffff */
[----:B------:R-:W-:Y:S05]  /*a8c0*/  BRA `(.L_x_240) ;  /* 0xffffff9000c07947 */ /* 0x000fea000383ffff */
.L_x_76:
[----:B---3--:R-:W-:-:S07]  /*a8d0*/  MOV R0, UR5 ;  /* 0x0000000500007c02 */ /* 0x008fce0008000f00 */
.L_x_241:
[----:B-1----:R1:W2:Y:S02]  /*a8e0*/  SYNCS.PHASECHK.TRANS64.TRYWAIT P0, [R0+URZ], R3 ;  /* 0x00000003000075a7 */ /* 0x0022a400080011ff */
[----:B--2---:R-:W-:Y:S05]  /*a8f0*/  @!P0 NANOSLEEP.SYNCS 0x989680 ;  /* 0x009896800000895d */ /* 0x004fea0003900000 */
[----:B------:R-:W2:Y:S02]  /*a900*/  @!P0 SYNCS.PHASECHK.TRANS64 P0, [R0+URZ], R3 ;  /* 0x00000003000085a7 */ /* 0x000ea400080010ff */
[----:B--2---:R-:W-:Y:S05]  /*a910*/  @!P0 BRA `(.L_x_241) ;  /* 0xfffffffc00f08947 */ /* 0x004fea000383ffff */
[----:B------:R-:W-:Y:S05]  /*a920*/  BRA `(.L_x_242) ;  /* 0xffffff9000cc7947 */ /* 0x000fea000383ffff */
.L_x_77:
[----:B---3--:R-:W-:-:S07]  /*a930*/  MOV R0, UR5 ;  /* 0x0000000500007c02 */ /* 0x008fce0008000f00 */
.L_x_243:
[----:B-1----:R1:W2:Y:S02]  /*a940*/  SYNCS.PHASECHK.TRANS64.TRYWAIT P0, [R0+URZ], R3 ;  /* 0x00000003000075a7 */ /* 0x0022a400080011ff */
[----:B--2---:R-:W-:Y:S05]  /*a950*/  @!P0 NANOSLEEP.SYNCS 0x989680 ;  /* 0x009896800000895d */ /* 0x004fea0003900000 */
[----:B------:R-:W2:Y:S02]  /*a960*/  @!P0 SYNCS.PHASECHK.TRANS64 P0, [R0+URZ], R3 ;  /* 0x00000003000085a7 */ /* 0x000ea400080010ff */
[----:B--2---:R-:W-:Y:S05]  /*a970*/  @!P0 BRA `(.L_x_243) ;  /* 0xfffffffc00f08947 */ /* 0x004fea000383ffff */
[----:B------:R-:W-:Y:S05]  /*a980*/  BRA `(.L_x_244) ;  /* 0xffffff9000d87947 */ /* 0x000fea000383ffff */
.L_x_78:
[----:B---3--:R-:W-:-:S07]  /*a990*/  MOV R0, UR5 ;  /* 0x0000000500007c02 */ /* 0x008fce0008000f00 */
.L_x_245:
[----:B-1----:R1:W2:Y:S02]  /*a9a0*/  SYNCS.PHASECHK.TRANS64.TRYWAIT P0, [R0+URZ], R3 ;  /* 0x00000003000075a7 */ /* 0x0022a400080011ff */
[----:B--2---:R-:W-:Y:S05]  /*a9b0*/  @!P0 NANOSLEEP.SYNCS 0x989680 ;  /* 0x009896800000895d */ /* 0x004fea0003900000 */
[----:B------:R-:W2:Y:S02]  /*a9c0*/  @!P0 SYNCS.PHASECHK.TRANS64 P0, [R0+URZ], R3 ;  /* 0x00000003000085a7 */ /* 0x000ea400080010ff */
[----:B--2---:R-:W-:Y:S05]  /*a9d0*/  @!P0 BRA `(.L_x_245) ;  /* 0xfffffffc00f08947 */ /* 0x004fea000383ffff */
[----:B------:R-:W-:Y:S05]  /*a9e0*/  BRA `(.L_x_246) ;  /* 0xffffff9000e47947 */ /* 0x000fea000383ffff */
.L_x_81:
[----:B-1----:R1:W2:Y:S02]  /*a9f0*/  SYNCS.PHASECHK.TRANS64.TRYWAIT P0, [R0+URZ+0x2e0], R4 ;  /* 0x0002e004000075a7 */ /* 0x0022a400080011ff */
[----:B--2---:R-:W-:Y:S05]  /*aa00*/  @!P0 NANOSLEEP.SYNCS 0x989680 ;  /* 0x009896800000895d */ /* 0x004fea0003900000 */
[----:B------:R-:W2:Y:S02]  /*aa10*/  @!P0 SYNCS.PHASECHK.TRANS64 P0, [R0+URZ+0x2e0], R4 ;  /* 0x0002e004000085a7 */ /* 0x000ea400080010ff */
[----:B--2---:R-:W-:Y:S05]  /*aa20*/  @!P0 BRA `(.L_x_81) ;  /* 0xfffffffc00f08947 */ /* 0x004fea000383ffff */
[----:B------:R-:W-:Y:S05]  /*aa30*/  BRA `(.L_x_247) ;  /* 0xffffff9400447947 */ /* 0x000fea000383ffff */
.L_x_82:
[----:B------:R-:W-:-:S07]  /*aa40*/  MOV R0, UR5 ;  /* 0x0000000500007c02 */ /* 0x000fce0008000f00 */
.L_x_248:
[----:B-1----:R1:W2:Y:S02]  /*aa50*/  SYNCS.PHASECHK.TRANS64.TRYWAIT P0, [R0+URZ+0x290], R5 ;  /* 0x00029005000075a7 */ /* 0x0022a400080011ff */
[----:B--2---:R-:W-:Y:S05]  /*aa60*/  @!P0 NANOSLEEP.SYNCS 0x989680 ;  /* 0x009896800000895d */ /* 0x004fea0003900000 */
[----:B------:R-:W2:Y:S02]  /*aa70*/  @!P0 SYNCS.PHASECHK.TRANS64 P0, [R0+URZ+0x290], R5 ;  /* 0x00029005000085a7 */ /* 0x000ea400080010ff */
[----:B--2---:R-:W-:Y:S05]  /*aa80*/  @!P0 BRA `(.L_x_248) ;  /* 0xfffffffc00f08947 */ /* 0x004fea000383ffff */
[----:B------:R-:W-:Y:S05]  /*aa90*/  BRA `(.L_x_249) ;  /* 0xffffff9400547947 */ /* 0x000fea000383ffff */
.L_x_83:
[----:B-1----:R1:W2:Y:S02]  /*aaa0*/  SYNCS.PHASECHK.TRANS64.TRYWAIT P1, [R0+URZ+0x280], R4 ;  /* 0x00028004000075a7 */ /* 0x0022a400080211ff */
[----:B--2---:R-:W-:Y:S05]  /*aab0*/  @!P1 NANOSLEEP.SYNCS 0x989680 ;  /* 0x009896800000995d */ /* 0x004fea0003900000 */
[----:B------:R-:W2:Y:S02]  /*aac0*/  @!P1 SYNCS.PHASECHK.TRANS64 P1, [R0+URZ+0x280], R4 ;  /* 0x00028004000095a7 */ /* 0x000ea400080210ff */
[----:B--2---:R-:W-:Y:S05]  /*aad0*/  @!P1 BRA `(.L_x_83) ;  /* 0xfffffffc00f09947 */ /* 0x004fea000383ffff */
[----:B------:R-:W-:Y:S05]  /*aae0*/  BRA `(.L_x_250) ;  /* 0xffffff9400847947 */ /* 0x000fea000383ffff */
.L_x_86:
[----:B------:R-:W-:-:S07]  /*aaf0*/  MOV R0, UR5 ;  /* 0x0000000500007c02 */ /* 0x000fce0008000f00 */
.L_x_251:
[----:B-1----:R1:W2:Y:S02]  /*ab00*/  SYNCS.PHASECHK.TRANS64.TRYWAIT P0, [R0+URZ+0x290], R2 ;  /* 0x00029002000075a7 */ /* 0x0022a400080011ff */
[----:B--2---:R-:W-:Y:S05]  /*ab10*/  @!P0 NANOSLEEP.SYNCS 0x989680 ;  /* 0x009896800000895d */ /* 0x004fea0003900000 */
[----:B------:R-:W2:Y:S02]  /*ab20*/  @!P0 SYNCS.PHASECHK.TRANS64 P0, [R0+URZ+0x290], R2 ;  /* 0x00029002000085a7 */ /* 0x000ea400080010ff */
[----:B--2---:R-:W-:Y:S05]  /*ab30*/  @!P0 BRA `(.L_x_251) ;  /* 0xfffffffc00f08947 */ /* 0x004fea000383ffff */
[----:B------:R-:W-:Y:S05]  /*ab40*/  BRA `(.L_x_85) ;  /* 0xffffff9400d87947 */ /* 0x000fea000383ffff */
.L_x_95:
[----:B-1----:R-:W-:-:S04]  /*ab50*/  MOV R4, UR4 ;  /* 0x0000000400047c02 */ /* 0x002fc80008000f00 */
[----:B------:R1:W2:Y:S03]  /*ab60*/  SYNCS.PHASECHK.TRANS64.TRYWAIT P0, [R4+URZ+0x8], R5 ;  /* 0x00000805040075a7 */ /* 0x0002a600080011ff */
[----:B--2---:R-:W-:Y:S05]  /*ab70*/  @!P0 NANOSLEEP.SYNCS 0x989680 ;  /* 0x009896800000895d */ /* 0x004fea0003900000 */
[----:B------:R-:W2:Y:S02]  /*ab80*/  @!P0 SYNCS.PHASECHK.TRANS64 P0, [R4+URZ+0x8], R5 ;  /* 0x00000805040085a7 */ /* 0x000ea400080010ff */
[----:B--2---:R-:W-:Y:S05]  /*ab90*/  @!P0 BRA `(.L_x_95) ;  /* 0xfffffffc00ec8947 */ /* 0x004fea000383ffff */
[----:B------:R-:W-:Y:S05]  /*aba0*/  BRA `(.L_x_94) ;  /* 0xffffff98008c7947 */ /* 0x000fea000383ffff */
.L_x_97:
[----:B------:R-:W-:Y:S01]  /*abb0*/  BSSY B0, `(.L_x_252) ;  /* 0x0000006000007945 */ /* 0x000fe20003800000 */
[----:B------:R-:W-:-:S07]  /*abc0*/  MOV R15, 0xffffffff ;  /* 0xffffffff000f7802 */ /* 0x000fce0000000f00 */
[----:B-1---5:R-:W-:Y:S05]  /*abd0*/  WARPSYNC.COLLECTIVE R15, `(.L_x_253) ;  /* 0x000000000f0c7348 */ /* 0x022fea0003c00000 */
[----:B------:R-:W-:Y:S02]  /*abe0*/  ELECT P6, UR79, PT ;  /* 0x00000000004f782f */ /* 0x000fe400038c0000 */
[----:B------:R-:W-:Y:S01]  /*abf0*/  MOV R14, UR79 ;  /* 0x0000004f000e7c02 */ /* 0x000fe20008000f00 */
[----:B-1---5:R-:W-:Y:S10]  /*ac00*/  ENDCOLLECTIVE ;  /* 0x000000000000791b */ /* 0x022ff40003800000 */
.L_x_253:
[----:B------:R-:W-:Y:S05]  /*ac10*/  BSYNC B0 ;  /* 0x0000000000007941 */ /* 0x000fea0003800000 */
.L_x_252:
[----:B------:R-:W-:Y:S05]  /*ac20*/  BRA `(.L_x_254) ;  /* 0xffffff9800bc7947 */ /* 0x000fea000383ffff */
.L_x_99:
[----:B-1----:R-:W-:-:S04]  /*ac30*/  MOV R2, UR4 ;  /* 0x0000000400027c02 */ /* 0x002fc80008000f00 */
[----:B------:R1:W2:Y:S03]  /*ac40*/  SYNCS.PHASECHK.TRANS64.TRYWAIT P0, [R2+URZ+0x8], R3 ;  /* 0x00000803020075a7 */ /* 0x0002a600080011ff */
[----:B--2---:R-:W-:Y:S05]  /*ac50*/  @!P0 NANOSLEEP.SYNCS 0x989680 ;  /* 0x009896800000895d */ /* 0x004fea0003900000 */
[----:B------:R-:W2:Y:S02]  /*ac60*/  @!P0 SYNCS.PHASECHK.TRANS64 P0, [R2+URZ+0x8], R3 ;  /* 0x00000803020085a7 */ /* 0x000ea400080010ff */
[----:B--2---:R-:W-:Y:S05]  /*ac70*/  @!P0 BRA `(.L_x_99) ;  /* 0xfffffffc00ec8947 */ /* 0x004fea000383ffff */
[----:B------:R-:W-:Y:S05]  /*ac80*/  BRA `(.L_x_98) ;  /* 0xffffff9800c07947 */ /* 0x000fea000383ffff */
.L_x_100:
[----:B-1----:R1:W2:Y:S02]  /*ac90*/  SYNCS.PHASECHK.TRANS64.TRYWAIT P0, [R0+URZ+0x280], R4 ;  /* 0x00028004000075a7 */ /* 0x0022a400080011ff */
[----:B--2---:R-:W-:Y:S05]  /*aca0*/  @!P0 NANOSLEEP.SYNCS 0x989680 ;  /* 0x009896800000895d */ /* 0x004fea0003900000 */
[----:B------:R-:W2:Y:S02]  /*acb0*/  @!P0 SYNCS.PHASECHK.TRANS64 P0, [R0+URZ+0x280], R4 ;  /* 0x00028004000085a7 */ /* 0x000ea400080010ff */
[----:B--2---:R-:W-:Y:S05]  /*acc0*/  @!P0 BRA `(.L_x_100) ;  /* 0xfffffffc00f08947 */ /* 0x004fea000383ffff */
[----:B------:R-:W-:Y:S05]  /*acd0*/  BRA `(.L_x_255) ;  /* 0xffffff9c00947947 */ /* 0x000fea000383ffff */
.L_x_102:
[----:B------:R-:W-:-:S07]  /*ace0*/  MOV R0, UR19 ;  /* 0x0000001300007c02 */ /* 0x000fce0008000f00 */
.L_x_256:
[----:B-1----:R1:W2:Y:S02]  /*acf0*/  SYNCS.PHASECHK.TRANS64.TRYWAIT P0, [R0+URZ+0x2c0], R4 ;  /* 0x0002c004000075a7 */ /* 0x0022a400080011ff */
[----:B--2---:R-:W-:Y:S05]  /*ad00*/  @!P0 NANOSLEEP.SYNCS 0x989680 ;  /* 0x009896800000895d */ /* 0x004fea0003900000 */
[----:B------:R-:W2:Y:S02]  /*ad10*/  @!P0 SYNCS.PHASECHK.TRANS64 P0, [R0+URZ+0x2c0], R4 ;  /* 0x0002c004000085a7 */ /* 0x000ea400080010ff */
[----:B--2---:R-:W-:Y:S05]  /*ad20*/  @!P0 BRA `(.L_x_256) ;  /* 0xfffffffc00f08947 */ /* 0x004fea000383ffff */
[----:B------:R-:W-:Y:S05]  /*ad30*/  BRA `(.L_x_257) ;  /* 0xffffff9c00dc7947 */ /* 0x000fea000383ffff */
.L_x_105:
[----:B------:R-:W-:Y:S07]  /*ad40*/  MOV R0, UR7 ;  /* 0x0000000700007c02 */ /* 0x000fee0008000f00 */
.L_x_258:
[----:B-1----:R1:W2:Y:S02]  /*ad50*/  SYNCS.PHASECHK.TRANS64.TRYWAIT P0, [R0+URZ], R4 ;  /* 0x00000004000075a7 */ /* 0x0022a400080011ff */
[----:B--2---:R-:W-:Y:S05]  /*ad60*/  @!P0 NANOSLEEP.SYNCS 0x989680 ;  /* 0x009896800000895d */ /* 0x004fea0003900000 */
[----:B------:R-:W2:Y:S02]  /*ad70*/  @!P0 SYNCS.PHASECHK.TRANS64 P0, [R0+URZ], R4 ;  /* 0x00000004000085a7 */ /* 0x000ea400080010ff */
[----:B--2---:R-:W-:Y:S05]  /*ad80*/  @!P0 BRA `(.L_x_258) ;  /* 0xfffffffc00f08947 */ /* 0x004fea000383ffff */
[----:B------:R-:W-:Y:S05]  /*ad90*/  BRA `(.L_x_104) ;  /* 0xffffff9c00f47947 */ /* 0x000fea000383ffff */
.L_x_109:
[----:B-1----:R-:W-:-:S07]  /*ada0*/  MOV R0, UR6 ;  /* 0x0000000600007c02 */ /* 0x002fce0008000f00 */
.L_x_259:
[----:B-1----:R1:W2:Y:S02]  /*adb0*/  SYNCS.PHASECHK.TRANS64.TRYWAIT P0, [R0+URZ], R2 ;  /* 0x00000002000075a7 */ /* 0x0022a400080011ff */
[----:B--2---:R-:W-:Y:S05]  /*adc0*/  @!P0 NANOSLEEP.SYNCS 0x989680 ;  /* 0x009896800000895d */ /* 0x004fea0003900000 */
[----:B------:R-:W2:Y:S02]  /*add0*/  @!P0 SYNCS.PHASECHK.TRANS64 P0, [R0+URZ], R2 ;  /* 0x00000002000085a7 */ /* 0x000ea400080010ff */
[----:B--2---:R-:W-:Y:S05]  /*ade0*/  @!P0 BRA `(.L_x_259) ;  /* 0xfffffffc00f08947 */ /* 0x004fea000383ffff */
[----:B------:R-:W-:Y:S05]  /*adf0*/  BRA `(.L_x_260) ;  /* 0xffffffa000ac7947 */ /* 0x000fea000383ffff */
.L_x_110:
[----:B------:R-:W-:-:S07]  /*ae00*/  MOV R0, UR6 ;  /* 0x0000000600007c02 */ /* 0x000fce0008000f00 */
.L_x_261:
[----:B-1----:R1:W2:Y:S02]  /*ae10*/  SYNCS.PHASECHK.TRANS64.TRYWAIT P0, [R0+URZ], R3 ;  /* 0x00000003000075a7 */ /* 0x0022a400080011ff */
[----:B--2---:R-:W-:Y:S05]  /*ae20*/  @!P0 NANOSLEEP.SYNCS 0x989680 ;  /* 0x009896800000895d */ /* 0x004fea0003900000 */
[----:B------:R-:W2:Y:S02]  /*ae30*/  @!P0 SYNCS.PHASECHK.TRANS64 P0, [R0+URZ], R3 ;  /* 0x00000003000085a7 */ /* 0x000ea400080010ff */
[----:B--2---:R-:W-:Y:S05]  /*ae40*/  @!P0 BRA `(.L_x_261) ;  /* 0xfffffffc00f08947 */ /* 0x004fea000383ffff */
[----:B------:R-:W-:Y:S05]  /*ae50*/  BRA `(.L_x_262) ;  /* 0xffffffa000b87947 */ /* 0x000fea000383ffff */
.L_x_111:
[----:B------:R-:W-:-:S07]  /*ae60*/  MOV R0, UR6 ;  /* 0x0000000600007c02 */ /* 0x000fce0008000f00 */
.L_x_263:
[----:B-1----:R1:W2:Y:S02]  /*ae70*/  SYNCS.PHASECHK.TRANS64.TRYWAIT P0, [R0+URZ], R3 ;  /* 0x00000003000075a7 */ /* 0x0022a400080011ff */
[----:B--2---:R-:W-:Y:S05]  /*ae80*/  @!P0 NANOSLEEP.SYNCS 0x989680 ;  /* 0x009896800000895d */ /* 0x004fea0003900000 */
[----:B------:R-:W2:Y:S02]  /*ae90*/  @!P0 SYNCS.PHASECHK.TRANS64 P0, [R0+URZ], R3 ;  /* 0x00000003000085a7 */ /* 0x000ea400080010ff */
[----:B--2---:R-:W-:Y:S05]  /*aea0*/  @!P0 BRA `(.L_x_263) ;  /* 0xfffffffc00f08947 */ /* 0x004fea000383ffff */
[----:B------:R-:W-:Y:S05]  /*aeb0*/  BRA `(.L_x_264) ;  /* 0xffffffa000c47947 */ /* 0x000fea000383ffff */
.L_x_114:
[----:B------:R-:W-:-:S07]  /*aec0*/  MOV R0, UR11 ;  /* 0x0000000b00007c02 */ /* 0x000fce0008000f00 */
.L_x_265:
[----:B-1----:R1:W2:Y:S02]  /*aed0*/  SYNCS.PHASECHK.TRANS64.TRYWAIT P1, [R0+URZ+0x300], R2 ;  /* 0x00030002000075a7 */ /* 0x0022a400080211ff */
[----:B--2---:R-:W-:Y:S05]  /*aee0*/  @!P1 NANOSLEEP.SYNCS 0x989680 ;  /* 0x009896800000995d */ /* 0x004fea0003900000 */
[----:B------:R-:W2:Y:S02]  /*aef0*/  @!P1 SYNCS.PHASECHK.TRANS64 P1, [R0+URZ+0x300], R2 ;  /* 0x00030002000095a7 */ /* 0x000ea400080210ff */
[----:B--2---:R-:W-:Y:S05]  /*af00*/  @!P1 BRA `(.L_x_265) ;  /* 0xfffffffc00f09947 */ /* 0x004fea000383ffff */
[----:B------:R-:W-:Y:S05]  /*af10*/  BRA `(.L_x_266) ;  /* 0xffffffa400107947 */ /* 0x000fea000383ffff */
.L_x_119:
[----:B----4-:R4:W1:Y:S02]  /*af20*/  SYNCS.PHASECHK.TRANS64.TRYWAIT P0, [R0+URZ+0x280], R2 ;  /* 0x00028002000075a7 */ /* 0x01086400080011ff */
[----:B-1----:R-:W-:Y:S05]  /*af30*/  @!P0 NANOSLEEP.SYNCS 0x989680 ;  /* 0x009896800000895d */ /* 0x002fea0003900000 */
[----:B------:R-:W1:Y:S02]  /*af40*/  @!P0 SYNCS.PHASECHK.TRANS64 P0, [R0+URZ+0x280], R2 ;  /* 0x00028002000085a7 */ /* 0x000e6400080010ff */
[----:B-1----:R-:W-:Y:S05]  /*af50*/  @!P0 BRA `(.L_x_119) ;  /* 0xfffffffc00f08947 */ /* 0x002fea000383ffff */
[----:B------:R-:W-:Y:S05]  /*af60*/  BRA `(.L_x_267) ;  /* 0xffffffa800207947 */ /* 0x000fea000383ffff */
.L_x_122:
[----:B------:R-:W-:Y:S07]  /*af70*/  MOV R0, UR6 ;  /* 0x0000000600007c02 */ /* 0x000fee0008000f00 */
.L_x_268:
[----:B-1----:R1:W4:Y:S02]  /*af80*/  SYNCS.PHASECHK.TRANS64.TRYWAIT P0, [R0+URZ+0x278], R2 ;  /* 0x00027802000075a7 */ /* 0x00232400080011ff */
[----:B----4-:R-:W-:Y:S05]  /*af90*/  @!P0 NANOSLEEP.SYNCS 0x989680 ;  /* 0x009896800000895d */ /* 0x010fea0003900000 */
[----:B------:R-:W4:Y:S02]  /*afa0*/  @!P0 SYNCS.PHASECHK.TRANS64 P0, [R0+URZ+0x278], R2 ;  /* 0x00027802000085a7 */ /* 0x000f2400080010ff */
[----:B----4-:R-:W-:Y:S05]  /*afb0*/  @!P0 BRA `(.L_x_268) ;  /* 0xfffffffc00f08947 */ /* 0x010fea000383ffff */
[----:B------:R-:W-:Y:S05]  /*afc0*/  BRA `(.L_x_121) ;  /* 0xffffffac00007947 */ /* 0x000fea000383ffff */
.L_x_125:
[----:B------:R-:W-:Y:S07]  /*afd0*/  MOV R0, UR6 ;  /* 0x0000000600007c02 */ /* 0x000fee0008000f00 */
.L_x_269:
[----:B-1----:R1:W2:Y:S02]  /*afe0*/  SYNCS.PHASECHK.TRANS64.TRYWAIT P0, [R0+URZ+0x258], R14 ;  /* 0x0002580e000075a7 */ /* 0x0022a400080011ff */
[----:B--2---:R-:W-:Y:S05]  /*aff0*/  @!P0 NANOSLEEP.SYNCS 0x989680 ;  /* 0x009896800000895d */ /* 0x004fea0003900000 */
[----:B------:R-:W2:Y:S02]  /*b000*/  @!P0 SYNCS.PHASECHK.TRANS64 P0, [R0+URZ+0x258], R14 ;  /* 0x0002580e000085a7 */ /* 0x000ea400080010ff */
[----:B--2---:R-:W-:Y:S05]  /*b010*/  @!P0 BRA `(.L_x_269) ;  /* 0xfffffffc00f08947 */ /* 0x004fea000383ffff */
[----:B------:R-:W-:Y:S05]  /*b020*/  BRA `(.L_x_270) ;  /* 0xffffffac00787947 */ /* 0x000fea000383ffff */
.L_x_126:
[----:B------:R-:W-:Y:S07]  /*b030*/  MOV R0, UR6 ;  /* 0x0000000600007c02 */ /* 0x000fee0008000f00 */
.L_x_271:
[----:B-1----:R1:W2:Y:S02]  /*b040*/  SYNCS.PHASECHK.TRANS64.TRYWAIT P0, [R0+URZ+0x260], R14 ;  /* 0x0002600e000075a7 */ /* 0x0022a400080011ff */
[----:B--2---:R-:W-:Y:S05]  /*b050*/  @!P0 NANOSLEEP.SYNCS 0x989680 ;  /* 0x009896800000895d */ /* 0x004fea0003900000 */
[----:B------:R-:W2:Y:S02]  /*b060*/  @!P0 SYNCS.PHASECHK.TRANS64 P0, [R0+URZ+0x260], R14 ;  /* 0x0002600e000085a7 */ /* 0x000ea400080010ff */
[----:B--2---:R-:W-:Y:S05]  /*b070*/  @!P0 BRA `(.L_x_271) ;  /* 0xfffffffc00f08947 */ /* 0x004fea000383ffff */
[----:B------:R-:W-:Y:S05]  /*b080*/  BRA `(.L_x_272) ;  /* 0xffffffac00b47947 */ /* 0x000fea000383ffff */
.L_x_127:
[----:B------:R-:W-:Y:S07]  /*b090*/  MOV R0, UR6 ;  /* 0x0000000600007c02 */ /* 0x000fee0008000f00 */
.L_x_273:
[----:B-1----:R1:W2:Y:S02]  /*b0a0*/  SYNCS.PHASECHK.TRANS64.TRYWAIT P0, [R0+URZ+0x268], R14 ;  /* 0x0002680e000075a7 */ /* 0x0022a400080011ff */
[----:B--2---:R-:W-:Y:S05]  /*b0b0*/  @!P0 NANOSLEEP.SYNCS 0x989680 ;  /* 0x009896800000895d */ /* 0x004fea0003900000 */
[----:B------:R-:W2:Y:S02]  /*b0c0*/  @!P0 SYNCS.PHASECHK.TRANS64 P0, [R0+URZ+0x268], R14 ;  /* 0x0002680e000085a7 */ /* 0x000ea400080010ff */
[----:B--2---:R-:W-:Y:S05]  /*b0d0*/  @!P0 BRA `(.L_x_273) ;  /* 0xfffffffc00f08947 */ /* 0x004fea000383ffff */
[----:B------:R-:W-:Y:S05]  /*b0e0*/  BRA `(.L_x_274) ;  /* 0xffffffb000387947 */ /* 0x000fea000383ffff */
.L_x_129:
[----:B------:R-:W-:-:S07]  /*b0f0*/  MOV R0, UR6 ;  /* 0x0000000600007c02 */ /* 0x000fce0008000f00 */
.L_x_275:
[----:B-1----:R1:W2:Y:S02]  /*b100*/  SYNCS.PHASECHK.TRANS64.TRYWAIT P0, [R0+URZ+0x258], R2 ;  /* 0x00025802000075a7 */ /* 0x0022a400080011ff */
[----:B--2---:R-:W-:Y:S05]  /*b110*/  @!P0 NANOSLEEP.SYNCS 0x989680 ;  /* 0x009896800000895d */ /* 0x004fea0003900000 */
[----:B------:R-:W2:Y:S02]  /*b120*/  @!P0 SYNCS.PHASECHK.TRANS64 P0, [R0+URZ+0x258], R2 ;  /* 0x00025802000085a7 */ /* 0x000ea400080010ff */
[----:B--2---:R-:W-:Y:S05]  /*b130*/  @!P0 BRA `(.L_x_275) ;  /* 0xfffffffc00f08947 */ /* 0x004fea000383ffff */
[----:B------:R-:W-:Y:S05]  /*b140*/  BRA `(.L_x_276) ;  /* 0xffffffb000a87947 */ /* 0x000fea000383ffff */
.L_x_130:
[----:B-1----:R-:W-:-:S07]  /*b150*/  MOV R0, UR6 ;  /* 0x0000000600007c02 */ /* 0x002fce0008000f00 */
.L_x_277:
[----:B-1----:R1:W2:Y:S02]  /*b160*/  SYNCS.PHASECHK.TRANS64.TRYWAIT P0, [R0+URZ+0x260], R2 ;  /* 0x00026002000075a7 */ /* 0x0022a400080011ff */
[----:B--2---:R-:W-:Y:S05]  /*b170*/  @!P0 NANOSLEEP.SYNCS 0x989680 ;  /* 0x009896800000895d */ /* 0x004fea0003900000 */
[----:B------:R-:W2:Y:S02]  /*b180*/  @!P0 SYNCS.PHASECHK.TRANS64 P0, [R0+URZ+0x260], R2 ;  /* 0x00026002000085a7 */ /* 0x000ea400080010ff */
[----:B--2---:R-:W-:Y:S05]  /*b190*/  @!P0 BRA `(.L_x_277) ;  /* 0xfffffffc00f08947 */ /* 0x004fea000383ffff */
[----:B------:R-:W-:Y:S05]  /*b1a0*/  BRA `(.L_x_278) ;  /* 0xffffffb000987947 */ /* 0x000fea000383ffff */
.L_x_132:
[----:B--2---:R2:W4:Y:S02]  /*b1b0*/  SYNCS.PHASECHK.TRANS64.TRYWAIT P0, [R0+URZ+0x280], R2 ;  /* 0x00028002000075a7 */ /* 0x00452400080011ff */
[----:B----4-:R-:W-:Y:S05]  /*b1c0*/  @!P0 NANOSLEEP.SYNCS 0x989680 ;  /* 0x009896800000895d */ /* 0x010fea0003900000 */
[----:B------:R-:W4:Y:S02]  /*b1d0*/  @!P0 SYNCS.PHASECHK.TRANS64 P0, [R0+URZ+0x280], R2 ;  /* 0x00028002000085a7 */ /* 0x000f2400080010ff */
[----:B----4-:R-:W-:Y:S05]  /*b1e0*/  @!P0 BRA `(.L_x_132) ;  /* 0xfffffffc00f08947 */ /* 0x010fea000383ffff */
[----:B------:R-:W-:Y:S05]  /*b1f0*/  BRA `(.L_x_279) ;  /* 0xffffffb400607947 */ /* 0x000fea000383ffff */
.L_x_143:
[----:B-1----:R-:W-:Y:S04]  /*b200*/  MOV R2, UR48 ;  /* 0x0000003000027c02 */ /* 0x002fe80008000f00 */
[----:B------:R1:W3:Y:S03]  /*b210*/  SYNCS.PHASECHK.TRANS64.TRYWAIT P1, [R2+URZ+0x240], R3 ;  /* 0x00024003020075a7 */ /* 0x0002e600080211ff */
[----:B---3--:R-:W-:Y:S05]  /*b220*/  @!P1 NANOSLEEP.SYNCS 0x989680 ;  /* 0x009896800000995d */ /* 0x008fea0003900000 */
[----:B------:R-:W3:Y:S02]  /*b230*/  @!P1 SYNCS.PHASECHK.TRANS64 P1, [R2+URZ+0x240], R3 ;  /* 0x00024003020095a7 */ /* 0x000ee400080210ff */
[----:B---3--:R-:W-:Y:S05]  /*b240*/  @!P1 BRA `(.L_x_143) ;  /* 0xfffffffc00ec9947 */ /* 0x008fea000383ffff */
[----:B------:R-:W-:Y:S05]  /*b250*/  BRA `(.L_x_142) ;  /* 0xffffffc0006c7947 */ /* 0x000fea000383ffff */
.L_x_145:
[----:B-1----:R1:W4:Y:S02]  /*b260*/  SYNCS.PHASECHK.TRANS64.TRYWAIT P0, [R112+URZ+0x2a0], R0 ;  /* 0x0002a000700075a7 */ /* 0x00232400080011ff */
[----:B----4-:R-:W-:Y:S05]  /*b270*/  @!P0 NANOSLEEP.SYNCS 0x989680 ;  /* 0x009896800000895d */ /* 0x010fea0003900000 */
[----:B------:R-:W4:Y:S02]  /*b280*/  @!P0 SYNCS.PHASECHK.TRANS64 P0, [R112+URZ+0x2a0], R0 ;  /* 0x0002a000700085a7 */ /* 0x000f2400080010ff */
[----:B----4-:R-:W-:Y:S05]  /*b290*/  @!P0 BRA `(.L_x_145) ;  /* 0xfffffffc00f08947 */ /* 0x010fea000383ffff */
[----:B------:R-:W-:Y:S05]  /*b2a0*/  BRA `(.L_x_144) ;  /* 0xffffffc000947947 */ /* 0x000fea000383ffff */
.L_x_154:
[----:B--2---:R2:W4:Y:S02]  /*b2b0*/  SYNCS.PHASECHK.TRANS64.TRYWAIT P0, [R2+URZ+0x240], R0 ;  /* 0x00024000020075a7 */ /* 0x00452400080011ff */
[----:B----4-:R-:W-:Y:S05]  /*b2c0*/  @!P0 NANOSLEEP.SYNCS 0x989680 ;  /* 0x009896800000895d */ /* 0x010fea0003900000 */
[----:B------:R-:W4:Y:S02]  /*b2d0*/  @!P0 SYNCS.PHASECHK.TRANS64 P0, [R2+URZ+0x240], R0 ;  /* 0x00024000020085a7 */ /* 0x000f2400080010ff */
[----:B----4-:R-:W-:Y:S05]  /*b2e0*/  @!P0 BRA `(.L_x_154) ;  /* 0xfffffffc00f08947 */ /* 0x010fea000383ffff */
[----:B------:R-:W-:Y:S05]  /*b2f0*/  BRA `(.L_x_153) ;  /* 0xffffffcc00747947 */ /* 0x000fea000383ffff */
.L_x_163:
[----:B--2---:R2:W4:Y:S02]  /*b300*/  SYNCS.PHASECHK.TRANS64.TRYWAIT P0, [R4+URZ+0x240], R5 ;  /* 0x00024005040075a7 */ /* 0x00452400080011ff */
[----:B----4-:R-:W-:Y:S05]  /*b310*/  @!P0 NANOSLEEP.SYNCS 0x989680 ;  /* 0x009896800000895d */ /* 0x010fea0003900000 */
[----:B------:R-:W4:Y:S02]  /*b320*/  @!P0 SYNCS.PHASECHK.TRANS64 P0, [R4+URZ+0x240], R5 ;  /* 0x00024005040085a7 */ /* 0x000f2400080010ff */
[----:B----4-:R-:W-:Y:S05]  /*b330*/  @!P0 BRA `(.L_x_163) ;  /* 0xfffffffc00f08947 */ /* 0x010fea000383ffff */
[----:B------:R-:W-:Y:S05]  /*b340*/  BRA `(.L_x_162) ;  /* 0xffffffd8007c7947 */ /* 0x000fea000383ffff */
        .weak           $__internal_0_$__cuda_sm10x_tcgen05_guardrail_trap_col_being_dealloced_not_returned_by_alloc
        .type           $__internal_0_$__cuda_sm10x_tcgen05_guardrail_trap_col_being_dealloced_not_returned_by_alloc,@function
        .size           $__internal_0_$__cuda_sm10x_tcgen05_guardrail_trap_col_being_dealloced_not_returned_by_alloc,($__internal_1_$__cuda_sm10x_tcgen05_guardrail_trap_phase_invalid_during_alloc - $__internal_0_$__cuda_sm10x_tcgen05_guardrail_trap_col_being_dealloced_not_returned_by_alloc)
$__internal_0_$__cuda_sm10x_tcgen05_guardrail_trap_col_being_dealloced_not_returned_by_alloc:
[----:B------:R-:W-:Y:S05]  /*b350*/  BPT.TRAP 0x1 ;  /* 0x000000040000795c */ /* 0x000fea0000300000 */
[----:B------:R-:W-:-:S04]  /*b360*/  HFMA2 R3, -RZ, RZ, 0, 0 ;  /* 0x00000000ff037431 */ /* 0x000fc800000001ff */
[----:B------:R-:W-:Y:S05]  /*b370*/  RET.REL.NODEC R2 `(_ZN7cutlass13device_kernelINS_4gemm6kernel13GemmUniversalIN4cute5tupleIJiiiiEEENS1_10collective13CollectiveMmaINS1_35MainloopSm100TmaUmmaWarpSpecializedILi36ELi2ELi4ENS5_IJNS4_1CILi2EEENSA_ILi1EEESC_EEEEENS5_IJNSA_ILi256EEENSA_ILi96EEENSA_ILi16EEEEEENS_10bfloat16_tENS5_IJlSC_lEEESJ_SK_NS4_8TiledMMAINS4_8MMA_AtomIJNS4_26SM100_MMA_F16BF16_2x1SM_SSISJ_SJ_fLi256ELi96ELNS4_4UMMA5MajorE0ELSP_0ELNSO_7ScaleInE0ELSQ_0EEEEEENS4_6LayoutINS5_IJSC_SC_SC_EEENS5_IJNSA_ILi0EEESV_SV_EEEEENS5_IJNS4_10UnderscoreESY_SY_EEEEENS4_18SM100_TMA_2SM_LOADENS4_14ComposedLayoutINS4_7SwizzleILi1ELi4ELi3EEENS4_18smem_ptr_flag_bitsILi16EEENST_INS5_IJNSA_ILi8EEESH_EEENS5_IJSH_SC_EEEEEEEvNS4_8identityES11_S1B_vS1C_EENS_8epilogue10collective18CollectiveEpilogueINS1E_23Sm100TmaWarpSpecializedILi3ELi2ELi32ELb1ELb0EEEJNS5_IJNSA_ILi128EEESG_SH_EEENS5_IJNST_IS1J_SC_EENST_INSA_ILi32EEESC_EEEEESJ_SK_SJ_SK_NS1E_6fusion15FusionCallbacksIS1I_NS1P_17LinearCombinationISJ_fSJ_fLNS_15FloatRoundStyleE2EEES1K_S1O_JEEENS4_5SM1004TMEM4LOAD26SM100_TMEM_LOAD_32dp32b32xENS4_13SM90_TMA_LOADENS12_INS13_ILi2ELi4ELi3EEES16_NST_INS5_IJS17_S1M_EEENS5_IJS1M_SC_EEEEEEENS4_39AutoVectorizingCopyWithAssumedAlignmentILi128EEENS4_14SM90_TMA_STOREES24_S26_S26_EEEvvEEEEvNT_6ParamsE) ;  /* 0xffffff4c02207950 */ /* 0x000fea0003c3ffff */
        .weak           $__internal_1_$__cuda_sm10x_tcgen05_guardrail_trap_phase_invalid_during_alloc
        .type           $__internal_1_$__cuda_sm10x_tcgen05_guardrail_trap_phase_invalid_during_alloc,@function
        .size           $__internal_1_$__cuda_sm10x_tcgen05_guardrail_trap_phase_invalid_during_alloc,($__internal_2_$__cuda_sm10x_tcgen05_guardrail_trap_unallocated_columns_being_dealloced - $__internal_1_$__cuda_sm10x_tcgen05_guardrail_trap_phase_invalid_during_alloc)
$__internal_1_$__cuda_sm10x_tcgen05_guardrail_trap_phase_invalid_during_alloc:
[----:B------:R-:W-:Y:S05]  /*b380*/  BPT.TRAP 0x1 ;  /* 0x000000040000795c */ /* 0x000fea0000300000 */
[----:B------:R-:W-:-:S04]  /*b390*/  MOV R3, 0x0 ;  /* 0x0000000000037802 */ /* 0x000fc80000000f00 */
[----:B------:R-:W-:Y:S05]  /*b3a0*/  RET.REL.NODEC R2 `(_ZN7cutlass13device_kernelINS_4gemm6kernel13GemmUniversalIN4cute5tupleIJiiiiEEENS1_10collective13CollectiveMmaINS1_35MainloopSm100TmaUmmaWarpSpecializedILi36ELi2ELi4ENS5_IJNS4_1CILi2EEENSA_ILi1EEESC_EEEEENS5_IJNSA_ILi256EEENSA_ILi96EEENSA_ILi16EEEEEENS_10bfloat16_tENS5_IJlSC_lEEESJ_SK_NS4_8TiledMMAINS4_8MMA_AtomIJNS4_26SM100_MMA_F16BF16_2x1SM_SSISJ_SJ_fLi256ELi96ELNS4_4UMMA5MajorE0ELSP_0ELNSO_7ScaleInE0ELSQ_0EEEEEENS4_6LayoutINS5_IJSC_SC_SC_EEENS5_IJNSA_ILi0EEESV_SV_EEEEENS5_IJNS4_10UnderscoreESY_SY_EEEEENS4_18SM100_TMA_2SM_LOADENS4_14ComposedLayoutINS4_7SwizzleILi1ELi4ELi3EEENS4_18smem_ptr_flag_bitsILi16EEENST_INS5_IJNSA_ILi8EEESH_EEENS5_IJSH_SC_EEEEEEEvNS4_8identityES11_S1B_vS1C_EENS_8epilogue10collective18CollectiveEpilogueINS1E_23Sm100TmaWarpSpecializedILi3ELi2ELi32ELb1ELb0EEEJNS5_IJNSA_ILi128EEESG_SH_EEENS5_IJNST_IS1J_SC_EENST_INSA_ILi32EEESC_EEEEESJ_SK_SJ_SK_NS1E_6fusion15FusionCallbacksIS1I_NS1P_17LinearCombinationISJ_fSJ_fLNS_15FloatRoundStyleE2EEES1K_S1O_JEEENS4_5SM1004TMEM4LOAD26SM100_TMEM_LOAD_32dp32b32xENS4_13SM90_TMA_LOADENS12_INS13_ILi2ELi4ELi3EEES16_NST_INS5_IJS17_S1M_EEENS5_IJS1M_SC_EEEEEEENS4_39AutoVectorizingCopyWithAssumedAlignmentILi128EEENS4_14SM90_TMA_STOREES24_S26_S26_EEEvvEEEEvNT_6ParamsE) ;  /* 0xffffff4c02147950 */ /* 0x000fea0003c3ffff */
        .weak           $__internal_2_$__cuda_sm10x_tcgen05_guardrail_trap_unallocated_columns_being_dealloced
        .type           $__internal_2_$__cuda_sm10x_tcgen05_guardrail_trap_unallocated_columns_being_dealloced,@function
        .size           $__internal_2_$__cuda_sm10x_tcgen05_guardrail_trap_unallocated_columns_being_dealloced,(.L_x_281 - $__internal_2_$__cuda_sm10x_tcgen05_guardrail_trap_unallocated_columns_being_dealloced)
$__internal_2_$__cuda_sm10x_tcgen05_guardrail_trap_unallocated_columns_being_dealloced:
[----:B------:R-:W-:Y:S05]  /*b3b0*/  BPT.TRAP 0x1 ;  /* 0x000000040000795c */ /* 0x000fea0000300000 */
[----:B------:R-:W-:-:S04]  /*b3c0*/  HFMA2 R3, -RZ, RZ, 0, 0 ;  /* 0x00000000ff037431 */ /* 0x000fc800000001ff */
[----:B------:R-:W-:Y:S05]  /*b3d0*/  RET.REL.NODEC R2 `(_ZN7cutlass13device_kernelINS_4gemm6kernel13GemmUniversalIN4cute5tupleIJiiiiEEENS1_10collective13CollectiveMmaINS1_35MainloopSm100TmaUmmaWarpSpecializedILi36ELi2ELi4ENS5_IJNS4_1CILi2EEENSA_ILi1EEESC_EEEEENS5_IJNSA_ILi256EEENSA_ILi96EEENSA_ILi16EEEEEENS_10bfloat16_tENS5_IJlSC_lEEESJ_SK_NS4_8TiledMMAINS4_8MMA_AtomIJNS4_26SM100_MMA_F16BF16_2x1SM_SSISJ_SJ_fLi256ELi96ELNS4_4UMMA5MajorE0ELSP_0ELNSO_7ScaleInE0ELSQ_0EEEEEENS4_6LayoutINS5_IJSC_SC_SC_EEENS5_IJNSA_ILi0EEESV_SV_EEEEENS5_IJNS4_10UnderscoreESY_SY_EEEEENS4_18SM100_TMA_2SM_LOADENS4_14ComposedLayoutINS4_7SwizzleILi1ELi4ELi3EEENS4_18smem_ptr_flag_bitsILi16EEENST_INS5_IJNSA_ILi8EEESH_EEENS5_IJSH_SC_EEEEEEEvNS4_8identityES11_S1B_vS1C_EENS_8epilogue10collective18CollectiveEpilogueINS1E_23Sm100TmaWarpSpecializedILi3ELi2ELi32ELb1ELb0EEEJNS5_IJNSA_ILi128EEESG_SH_EEENS5_IJNST_IS1J_SC_EENST_INSA_ILi32EEESC_EEEEESJ_SK_SJ_SK_NS1E_6fusion15FusionCallbacksIS1I_NS1P_17LinearCombinationISJ_fSJ_fLNS_15FloatRoundStyleE2EEES1K_S1O_JEEENS4_5SM1004TMEM4LOAD26SM100_TMEM_LOAD_32dp32b32xENS4_13SM90_TMA_LOADENS12_INS13_ILi2ELi4ELi3EEES16_NST_INS5_IJS17_S1M_EEENS5_IJS1M_SC_EEEEEEENS4_39AutoVectorizingCopyWithAssumedAlignmentILi128EEENS4_14SM90_TMA_STOREES24_S26_S26_EEEvvEEEEvNT_6ParamsE) ;  /* 0xffffff4c02087950 */ /* 0x000fea0003c3ffff */
.L_x_280:
[----:B------:R-:W-:-:S00]  /*b3e0*/  BRA `(.L_x_280) ;  /* 0xfffffffc00fc7947 */ /* 0x000fc0000383ffff */
[----:B------:R-:W-:-:S00]  /*b3f0*/  NOP ;  /* 0x0000000000007918 */ /* 0x000fc00000000000 */
        /* <DEDUP_REMOVED lines=8> */
.L_x_281:


//--------------------- .nv.global.init           --------------------------
	.section	.nv.global.init,"aw",@progbits
.nv.global.init:
	.type		$str$27,@object
	.size		$str$27,($str$28 - $str$27)
$str$27:
        /*0000*/ 	.byte	0x28, 0x61, 0x64, 0x64, 0x72, 0x65, 0x73, 0x73, 0x20, 0x26, 0x20, 0x6d, 0x61, 0x73, 0x6b, 0x29
        /*0010*/ 	.byte	0x20, 0x3d, 0x3d, 0x20, 0x30, 0x00
	.type		$str$28,@object
	.size		$str$28,($str$26 - $str$28)
$str$28:
        /*0016*/ 	.byte	0x2f, 0x74, 0x6d, 0x70, 0x2f, 0x63, 0x75, 0x74, 0x6c, 0x61, 0x73, 0x73, 0x5f, 0x73, 0x77, 0x65
        /*0026*/ 	.byte	0x65, 0x70, 0x5f, 0x73, 0x72, 0x63, 0x2f, 0x69, 0x6e, 0x63, 0x6c, 0x75, 0x64, 0x65, 0x2f, 0x63
        /*0036*/ 	.byte	0x75, 0x74, 0x65, 0x2f, 0x70, 0x6f, 0x69, 0x6e, 0x74, 0x65, 0x72, 0x5f, 0x66, 0x6c, 0x61, 0x67
        /*0046*/ 	.byte	0x67, 0x65, 0x64, 0x2e, 0x68, 0x70, 0x70, 0x00
	.type		$str$26,@object
	.size		$str$26,($str$25 - $str$26)
$str$26:
        /*004e*/ 	.byte	0x2f, 0x74, 0x6d, 0x70, 0x2f, 0x63, 0x75, 0x74, 0x6c, 0x61, 0x73, 0x73, 0x5f, 0x73, 0x77, 0x65
        /*005e*/ 	.byte	0x65, 0x70, 0x5f, 0x73, 0x72, 0x63, 0x2f, 0x69, 0x6e, 0x63, 0x6c, 0x75, 0x64, 0x65, 0x2f, 0x63
        /*006e*/ 	.byte	0x75, 0x74, 0x65, 0x2f, 0x61, 0x74, 0x6f, 0x6d, 0x2f, 0x63, 0x6f, 0x70, 0x79, 0x5f, 0x74, 0x72
        /*007e*/ 	.byte	0x61, 0x69, 0x74, 0x73, 0x5f, 0x73, 0x6d, 0x31, 0x30, 0x30, 0x2e, 0x68, 0x70, 0x70, 0x00
	.type		$str$25,@object
	.size		$str$25,(__unnamed_1 - $str$25)
$str$25:
        /*008d*/ 	.byte	0x28, 0x28, 0x75, 0x69, 0x6e, 0x74, 0x33, 0x32, 0x5f, 0x74, 0x28, 0x74, 0x68, 0x72, 0x65, 0x61
        /*009d*/ 	.byte	0x64, 0x49, 0x64, 0x78, 0x2e, 0x78, 0x29, 0x20, 0x2f, 0x20, 0x33, 0x32, 0x29, 0x20, 0x25, 0x20
        /*00ad*/ 	.byte	0x34, 0x29, 0x20, 0x3d, 0x3d, 0x20, 0x28, 0x28, 0x28, 0x74, 0x6d, 0x65, 0x6d, 0x5f, 0x61, 0x64
        /*00bd*/ 	.byte	0x64, 0x72, 0x20, 0x3e, 0x3e, 0x20, 0x31, 0x36, 0x29, 0x20, 0x2f, 0x20, 0x33, 0x32, 0x29, 0x20
        /*00cd*/ 	.byte	0x25, 0x20, 0x34, 0x29, 0x00
	.type		__unnamed_1,@object
	.size		__unnamed_1,(__unnamed_2 - __unnamed_1)
__unnamed_1:
        /*00d2*/ 	.byte	0x61, 0x75, 0x74, 0x6f, 0x20, 0x63, 0x75, 0x74, 0x65, 0x3a, 0x3a, 0x61, 0x73, 0x5f, 0x70, 0x6f
        /* <DEDUP_REMOVED lines=24> */
        /*0262*/ 	.byte	0x34, 0x30, 0x39, 0x36, 0x3e, 0x3e, 0x3e, 0x3e, 0x5d, 0x00
	.type		__unnamed_2,@object
	.size		__unnamed_2,(.L_2 - __unnamed_2)
__unnamed_2:
        /* <DEDUP_REMOVED lines=42> */
        /*050c*/ 	.byte	0x3e, 0x3e, 0x5d, 0x00
.L_2:


//--------------------- .nv.shared._ZN7cutlass13device_kernelINS_4gemm6kernel13GemmUniversalIN4cute5tupleIJiiiiEEENS1_10collective13CollectiveMmaINS1_35MainloopSm100TmaUmmaWarpSpecializedILi36ELi2ELi4ENS5_IJNS4_1CILi2EEENSA_ILi1EEESC_EEEEENS5_IJNSA_ILi256EEENSA_ILi96EEENSA_ILi16EEEEEENS_10bfloat16_tENS5_IJlSC_lEEESJ_SK_NS4_8TiledMMAINS4_8MMA_AtomIJNS4_26SM100_MMA_F16BF16_2x1SM_SSISJ_SJ_fLi256ELi96ELNS4_4UMMA5MajorE0ELSP_0ELNSO_7ScaleInE0ELSQ_0EEEEEENS4_6LayoutINS5_IJSC_SC_SC_EEENS5_IJNSA_ILi0EEESV_SV_EEEEENS5_IJNS4_10UnderscoreESY_SY_EEEEENS4_18SM100_TMA_2SM_LOADENS4_14ComposedLayoutINS4_7SwizzleILi1ELi4ELi3EEENS4_18smem_ptr_flag_bitsILi16EEENST_INS5_IJNSA_ILi8EEESH_EEENS5_IJSH_SC_EEEEEEEvNS4_8identityES11_S1B_vS1C_EENS_8epilogue10collective18CollectiveEpilogueINS1E_23Sm100TmaWarpSpecializedILi3ELi2ELi32ELb1ELb0EEEJNS5_IJNSA_ILi128EEESG_SH_EEENS5_IJNST_IS1J_SC_EENST_INSA_ILi32EEESC_EEEEESJ_SK_SJ_SK_NS1E_6fusion15FusionCallbacksIS1I_NS1P_17LinearCombinationISJ_fSJ_fLNS_15FloatRoundStyleE2EEES1K_S1O_JEEENS4_5SM1004TMEM4LOAD26SM100_TMEM_LOAD_32dp32b32xENS4_13SM90_TMA_LOADENS12_INS13_ILi2ELi4ELi3EEES16_NST_INS5_IJS17_S1M_EEENS5_IJS1M_SC_EEEEEEENS4_39AutoVectorizingCopyWithAssumedAlignmentILi128EEENS4_14SM90_TMA_STOREES24_S26_S26_EEEvvEEEEvNT_6ParamsE --------------------------
	.section	.nv.shared._ZN7cutlass13device_kernelINS_4gemm6kernel13GemmUniversalIN4cute5tupleIJiiiiEEENS1_10collective13CollectiveMmaINS1_35MainloopSm100TmaUmmaWarpSpecializedILi36ELi2ELi4ENS5_IJNS4_1CILi2EEENSA_ILi1EEESC_EEEEENS5_IJNSA_ILi256EEENSA_ILi96EEENSA_ILi16EEEEEENS_10bfloat16_tENS5_IJlSC_lEEESJ_SK_NS4_8TiledMMAINS4_8MMA_AtomIJNS4_26SM100_MMA_F16BF16_2x1SM_SSISJ_SJ_fLi256ELi96ELNS4_4UMMA5MajorE0ELSP_0ELNSO_7ScaleInE0ELSQ_0EEEEEENS4_6LayoutINS5_IJSC_SC_SC_EEENS5_IJNSA_ILi0EEESV_SV_EEEEENS5_IJNS4_10UnderscoreESY_SY_EEEEENS4_18SM100_TMA_2SM_LOADENS4_14ComposedLayoutINS4_7SwizzleILi1ELi4ELi3EEENS4_18smem_ptr_flag_bitsILi16EEENST_INS5_IJNSA_ILi8EEESH_EEENS5_IJSH_SC_EEEEEEEvNS4_8identityES11_S1B_vS1C_EENS_8epilogue10collective18CollectiveEpilogueINS1E_23Sm100TmaWarpSpecializedILi3ELi2ELi32ELb1ELb0EEEJNS5_IJNSA_ILi128EEESG_SH_EEENS5_IJNST_IS1J_SC_EENST_INSA_ILi32EEESC_EEEEESJ_SK_SJ_SK_NS1E_6fusion15FusionCallbacksIS1I_NS1P_17LinearCombinationISJ_fSJ_fLNS_15FloatRoundStyleE2EEES1K_S1O_JEEENS4_5SM1004TMEM4LOAD26SM100_TMEM_LOAD_32dp32b32xENS4_13SM90_TMA_LOADENS12_INS13_ILi2ELi4ELi3EEES16_NST_INS5_IJS17_S1M_EEENS5_IJS1M_SC_EEEEEEENS4_39AutoVectorizingCopyWithAssumedAlignmentILi128EEENS4_14SM90_TMA_STOREES24_S26_S26_EEEvvEEEEvNT_6ParamsE,"aw",@nobits
	.sectionflags	@""
	.align	16
	.zero		1024


//--------------------- .nv.shared.reserved.0     --------------------------
	.section	.nv.shared.reserved.0,"aw",@nobits
	.weak		__nv_reservedSMEM_offset_0_alias
	.size		__nv_reservedSMEM_offset_0_alias, 0, 64
	.other		__nv_reservedSMEM_offset_0_alias,@"STO_CUDA_RESERVED_SHARED STV_DEFAULT"
__nv_reservedSMEM_offset_0_alias:
	.zero		0
.nv.shared.reserved.0:
	.zero		64
	.weak		__nv_reservedSMEM_tcgen05_partition
	.type		__nv_reservedSMEM_tcgen05_partition,@object
	.size		__nv_reservedSMEM_tcgen05_partition,(.L_0 - __nv_reservedSMEM_tcgen05_partition)
__nv_reservedSMEM_tcgen05_partition:
	.zero		32
.L_0:


//--------------------- .nv.global                --------------------------
	.section	.nv.global,"aw",@nobits
.nv.global:
	.type		_ZN40_INTERNAL_2ef7ea52_4_k_cu_d41739d4_132684cute1_E,@object
	.size		_ZN40_INTERNAL_2ef7ea52_4_k_cu_d41739d4_132684cute1_E,(_ZN40_INTERNAL_2ef7ea52_4_k_cu_d41739d4_132684cuda3std3__45__cpo6cbeginE - _ZN40_INTERNAL_2ef7ea52_4_k_cu_d41739d4_132684cute1_E)
_ZN40_INTERNAL_2ef7ea52_4_k_cu_d41739d4_132684cute1_E:
	.zero		1
	.type		_ZN40_INTERNAL_2ef7ea52_4_k_cu_d41739d4_132684cuda3std3__45__cpo6cbeginE,@object
	.size		_ZN40_INTERNAL_2ef7ea52_4_k_cu_d41739d4_132684cuda3std3__45__cpo6cbeginE,(_ZN40_INTERNAL_2ef7ea52_4_k_cu_d41739d4_132684cuda3std3__48in_placeE - _ZN40_INTERNAL_2ef7ea52_4_k_cu_d41739d4_132684cuda3std3__45__cpo6cbeginE)
_ZN40_INTERNAL_2ef7ea52_4_k_cu_d41739d4_132684cuda3std3__45__cpo6cbeginE:
	.zero		1
	.type		_ZN40_INTERNAL_2ef7ea52_4_k_cu_d41739d4_132684cuda3std3__48in_placeE,@object
	.size		_ZN40_INTERNAL_2ef7ea52_4_k_cu_d41739d4_132684cuda3std3__48in_placeE,(_ZN40_INTERNAL_2ef7ea52_4_k_cu_d41739d4_132684cuda3std6ranges3__45__cpo9iter_moveE - _ZN40_INTERNAL_2ef7ea52_4_k_cu_d41739d4_132684cuda3std3__48in_placeE)
_ZN40_INTERNAL_2ef7ea52_4_k_cu_d41739d4_132684cuda3std3__48in_placeE:
	.zero		1
	.type		_ZN40_INTERNAL_2ef7ea52_4_k_cu_d41739d4_132684cuda3std6ranges3__45__cpo9iter_moveE,@object
	.size		_ZN40_INTERNAL_2ef7ea52_4_k_cu_d41739d4_132684cuda3std6ranges3__45__cpo9iter_moveE,(_ZN40_INTERNAL_2ef7ea52_4_k_cu_d41739d4_132684cuda3std3__45__cpo5beginE - _ZN40_INTERNAL_2ef7ea52_4_k_cu_d41739d4_132684cuda3std6ranges3__45__cpo9iter_moveE)
_ZN40_INTERNAL_2ef7ea52_4_k_cu_d41739d4_132684cuda3std6ranges3__45__cpo9iter_moveE:
	.zero		1
	.type		_ZN40_INTERNAL_2ef7ea52_4_k_cu_d41739d4_132684cuda3std3__45__cpo5beginE,@object
	.size		_ZN40_INTERNAL_2ef7ea52_4_k_cu_d41739d4_132684cuda3std3__45__cpo5beginE,(_ZN40_INTERNAL_2ef7ea52_4_k_cu_d41739d4_132684cuda3std3__442_GLOBAL__N__2ef7ea52_4_k_cu_d41739d4_132686ignoreE - _ZN40_INTERNAL_2ef7ea52_4_k_cu_d41739d4_132684cuda3std3__45__cpo5beginE)
_ZN40_INTERNAL_2ef7ea52_4_k_cu_d41739d4_132684cuda3std3__45__cpo5beginE:
	.zero		1
	.type		_ZN40_INTERNAL_2ef7ea52_4_k_cu_d41739d4_132684cuda3std3__442_GLOBAL__N__2ef7ea52_4_k_cu_d41739d4_132686ignoreE,@object
	.size		_ZN40_INTERNAL_2ef7ea52_4_k_cu_d41739d4_132684cuda3std3__442_GLOBAL__N__2ef7ea52_4_k_cu_d41739d4_132686ignoreE,(_ZN40_INTERNAL_2ef7ea52_4_k_cu_d41739d4_132684cute7productE - _ZN40_INTERNAL_2ef7ea52_4_k_cu_d41739d4_132684cuda3std3__442_GLOBAL__N__2ef7ea52_4_k_cu_d41739d4_132686ignoreE)
_ZN40_INTERNAL_2ef7ea52_4_k_cu_d41739d4_132684cuda3std3__442_GLOBAL__N__2ef7ea52_4_k_cu_d41739d4_132686ignoreE:
	.zero		1
	.type		_ZN40_INTERNAL_2ef7ea52_4_k_cu_d41739d4_132684cute7productE,@object
	.size		_ZN40_INTERNAL_2ef7ea52_4_k_cu_d41739d4_132684cute7productE,(_ZN40_INTERNAL_2ef7ea52_4_k_cu_d41739d4_132684cuda3std3__45__cpo3endE - _ZN40_INTERNAL_2ef7ea52_4_k_cu_d41739d4_132684cute7productE)
_ZN40_INTERNAL_2ef7ea52_4_k_cu_d41739d4_132684cute7productE:
	.zero		1
	.type		_ZN40_INTERNAL_2ef7ea52_4_k_cu_d41739d4_132684cuda3std3__45__cpo3endE,@object
	.size		_ZN40_INTERNAL_2ef7ea52_4_k_cu_d41739d4_132684cuda3std3__45__cpo3endE,(_ZN40_INTERNAL_2ef7ea52_4_k_cu_d41739d4_132684cuda3std3__419piecewise_constructE - _ZN40_INTERNAL_2ef7ea52_4_k_cu_d41739d4_132684cuda3std3__45__cpo3endE)
_ZN40_INTERNAL_2ef7ea52_4_k_cu_d41739d4_132684cuda3std3__45__cpo3endE:
	.zero		1
	.type		_ZN40_INTERNAL_2ef7ea52_4_k_cu_d41739d4_132684cuda3std3__419piecewise_constructE,@object
	.size		_ZN40_INTERNAL_2ef7ea52_4_k_cu_d41739d4_132684cuda3std3__419piecewise_constructE,(_ZN40_INTERNAL_2ef7ea52_4_k_cu_d41739d4_132684cuda3std3__45__cpo4cendE - _ZN40_INTERNAL_2ef7ea52_4_k_cu_d41739d4_132684cuda3std3__419piecewise_constructE)
_ZN40_INTERNAL_2ef7ea52_4_k_cu_d41739d4_132684cuda3std3__419piecewise_constructE:
	.zero		1
	.type		_ZN40_INTERNAL_2ef7ea52_4_k_cu_d41739d4_132684cuda3std3__45__cpo4cendE,@object
	.size		_ZN40_INTERNAL_2ef7ea52_4_k_cu_d41739d4_132684cuda3std3__45__cpo4cendE,(_ZN40_INTERNAL_2ef7ea52_4_k_cu_d41739d4_132684cuda3std6ranges3__45__cpo4swapE - _ZN40_INTERNAL_2ef7ea52_4_k_cu_d41739d4_132684cuda3std3__45__cpo4cendE)
_ZN40_INTERNAL_2ef7ea52_4_k_cu_d41739d4_132684cuda3std3__45__cpo4cendE:
	.zero		1
	.type		_ZN40_INTERNAL_2ef7ea52_4_k_cu_d41739d4_132684cuda3std6ranges3__45__cpo4swapE,@object
	.size		_ZN40_INTERNAL_2ef7ea52_4_k_cu_d41739d4_132684cuda3std6ranges3__45__cpo4swapE,(.L_10 - _ZN40_INTERNAL_2ef7ea52_4_k_cu_d41739d4_132684cuda3std6ranges3__45__cpo4swapE)
_ZN40_INTERNAL_2ef7ea52_4_k_cu_d41739d4_132684cuda3std6ranges3__45__cpo4swapE:
	.zero		1
.L_10:


//--------------------- .nv.constant0._ZN7cutlass13device_kernelINS_4gemm6kernel13GemmUniversalIN4cute5tupleIJiiiiEEENS1_10collective13CollectiveMmaINS1_35MainloopSm100TmaUmmaWarpSpecializedILi36ELi2ELi4ENS5_IJNS4_1CILi2EEENSA_ILi1EEESC_EEEEENS5_IJNSA_ILi256EEENSA_ILi96EEENSA_ILi16EEEEEENS_10bfloat16_tENS5_IJlSC_lEEESJ_SK_NS4_8TiledMMAINS4_8MMA_AtomIJNS4_26SM100_MMA_F16BF16_2x1SM_SSISJ_SJ_fLi256ELi96ELNS4_4UMMA5MajorE0ELSP_0ELNSO_7ScaleInE0ELSQ_0EEEEEENS4_6LayoutINS5_IJSC_SC_SC_EEENS5_IJNSA_ILi0EEESV_SV_EEEEENS5_IJNS4_10UnderscoreESY_SY_EEEEENS4_18SM100_TMA_2SM_LOADENS4_14ComposedLayoutINS4_7SwizzleILi1ELi4ELi3EEENS4_18smem_ptr_flag_bitsILi16EEENST_INS5_IJNSA_ILi8EEESH_EEENS5_IJSH_SC_EEEEEEEvNS4_8identityES11_S1B_vS1C_EENS_8epilogue10collective18CollectiveEpilogueINS1E_23Sm100TmaWarpSpecializedILi3ELi2ELi32ELb1ELb0EEEJNS5_IJNSA_ILi128EEESG_SH_EEENS5_IJNST_IS1J_SC_EENST_INSA_ILi32EEESC_EEEEESJ_SK_SJ_SK_NS1E_6fusion15FusionCallbacksIS1I_NS1P_17LinearCombinationISJ_fSJ_fLNS_15FloatRoundStyleE2EEES1K_S1O_JEEENS4_5SM1004TMEM4LOAD26SM100_TMEM_LOAD_32dp32b32xENS4_13SM90_TMA_LOADENS12_INS13_ILi2ELi4ELi3EEES16_NST_INS5_IJS17_S1M_EEENS5_IJS1M_SC_EEEEEEENS4_39AutoVectorizingCopyWithAssumedAlignmentILi128EEENS4_14SM90_TMA_STOREES24_S26_S26_EEEvvEEEEvNT_6ParamsE --------------------------
	.section	.nv.constant0._ZN7cutlass13device_kernelINS_4gemm6kernel13GemmUniversalIN4cute5tupleIJiiiiEEENS1_10collective13CollectiveMmaINS1_35MainloopSm100TmaUmmaWarpSpecializedILi36ELi2ELi4ENS5_IJNS4_1CILi2EEENSA_ILi1EEESC_EEEEENS5_IJNSA_ILi256EEENSA_ILi96EEENSA_ILi16EEEEEENS_10bfloat16_tENS5_IJlSC_lEEESJ_SK_NS4_8TiledMMAINS4_8MMA_AtomIJNS4_26SM100_MMA_F16BF16_2x1SM_SSISJ_SJ_fLi256ELi96ELNS4_4UMMA5MajorE0ELSP_0ELNSO_7ScaleInE0ELSQ_0EEEEEENS4_6LayoutINS5_IJSC_SC_SC_EEENS5_IJNSA_ILi0EEESV_SV_EEEEENS5_IJNS4_10UnderscoreESY_SY_EEEEENS4_18SM100_TMA_2SM_LOADENS4_14ComposedLayoutINS4_7SwizzleILi1ELi4ELi3EEENS4_18smem_ptr_flag_bitsILi16EEENST_INS5_IJNSA_ILi8EEESH_EEENS5_IJSH_SC_EEEEEEEvNS4_8identityES11_S1B_vS1C_EENS_8epilogue10collective18CollectiveEpilogueINS1E_23Sm100TmaWarpSpecializedILi3ELi2ELi32ELb1ELb0EEEJNS5_IJNSA_ILi128EEESG_SH_EEENS5_IJNST_IS1J_SC_EENST_INSA_ILi32EEESC_EEEEESJ_SK_SJ_SK_NS1E_6fusion15FusionCallbacksIS1I_NS1P_17LinearCombinationISJ_fSJ_fLNS_15FloatRoundStyleE2EEES1K_S1O_JEEENS4_5SM1004TMEM4LOAD26SM100_TMEM_LOAD_32dp32b32xENS4_13SM90_TMA_LOADENS12_INS13_ILi2ELi4ELi3EEES16_NST_INS5_IJS17_S1M_EEENS5_IJS1M_SC_EEEEEEENS4_39AutoVectorizingCopyWithAssumedAlignmentILi128EEENS4_14SM90_TMA_STOREES24_S26_S26_EEEvvEEEEvNT_6ParamsE,"a",@progbits
	.sectionflags	@""
	.align	4
.nv.constant0._ZN7cutlass13device_kernelINS_4gemm6kernel13GemmUniversalIN4cute5tupleIJiiiiEEENS1_10collective13CollectiveMmaINS1_35MainloopSm100TmaUmmaWarpSpecializedILi36ELi2ELi4ENS5_IJNS4_1CILi2EEENSA_ILi1EEESC_EEEEENS5_IJNSA_ILi256EEENSA_ILi96EEENSA_ILi16EEEEEENS_10bfloat16_tENS5_IJlSC_lEEESJ_SK_NS4_8TiledMMAINS4_8MMA_AtomIJNS4_26SM100_MMA_F16BF16_2x1SM_SSISJ_SJ_fLi256ELi96ELNS4_4UMMA5MajorE0ELSP_0ELNSO_7ScaleInE0ELSQ_0EEEEEENS4_6LayoutINS5_IJSC_SC_SC_EEENS5_IJNSA_ILi0EEESV_SV_EEEEENS5_IJNS4_10UnderscoreESY_SY_EEEEENS4_18SM100_TMA_2SM_LOADENS4_14ComposedLayoutINS4_7SwizzleILi1ELi4ELi3EEENS4_18smem_ptr_flag_bitsILi16EEENST_INS5_IJNSA_ILi8EEESH_EEENS5_IJSH_SC_EEEEEEEvNS4_8identityES11_S1B_vS1C_EENS_8epilogue10collective18CollectiveEpilogueINS1E_23Sm100TmaWarpSpecializedILi3ELi2ELi32ELb1ELb0EEEJNS5_IJNSA_ILi128EEESG_SH_EEENS5_IJNST_IS1J_SC_EENST_INSA_ILi32EEESC_EEEEESJ_SK_SJ_SK_NS1E_6fusion15FusionCallbacksIS1I_NS1P_17LinearCombinationISJ_fSJ_fLNS_15FloatRoundStyleE2EEES1K_S1O_JEEENS4_5SM1004TMEM4LOAD26SM100_TMEM_LOAD_32dp32b32xENS4_13SM90_TMA_LOADENS12_INS13_ILi2ELi4ELi3EEES16_NST_INS5_IJS17_S1M_EEENS5_IJS1M_SC_EEEEEEENS4_39AutoVectorizingCopyWithAssumedAlignmentILi128EEENS4_14SM90_TMA_STOREES24_S26_S26_EEEvvEEEEvNT_6ParamsE:
	.zero		2944


//--------------------- SYMBOLS --------------------------

	.type		.nv.reservedSmem.offset0,@object
	.size		.nv.reservedSmem.offset0,0x4
	.type		.nv.reservedSmem.cap,@object
	.size		.nv.reservedSmem.cap,0x4
	.type		__assertfail,@function
